//
// Generated by NVIDIA NVVM Compiler
//
// Compiler Build ID: CL-36424714
// Cuda compilation tools, release 13.0, V13.0.88
// Based on NVVM 20.0.0
//

.version 9.0
.target sm_100
.address_size 64

	// .globl	_Z11kernelBombaPiiii
.global .align 4 .b8 precalc_xorwow_matrix[102400];
.global .align 4 .b8 precalc_xorwow_offset_matrix[102400];
.global .align 4 .b8 mrg32k3aM1[2304];
.global .align 4 .b8 mrg32k3aM2[2304];
.global .align 4 .b8 mrg32k3aM1SubSeq[2016];
.global .align 4 .b8 mrg32k3aM2SubSeq[2016];
.global .align 4 .b8 mrg32k3aM1Seq[2304];
.global .align 4 .b8 mrg32k3aM2Seq[2304];
.const .align 8 .b8 __cr_lgamma_table[72];

.visible .entry _Z11kernelBombaPiiii(
	.param .u64 .ptr .align 1 _Z11kernelBombaPiiii_param_0,
	.param .u32 _Z11kernelBombaPiiii_param_1,
	.param .u32 _Z11kernelBombaPiiii_param_2,
	.param .u32 _Z11kernelBombaPiiii_param_3
)
{
	.reg .pred 	%p<13>;
	.reg .b32 	%r<16>;
	.reg .b64 	%rd<7>;

	ld.param.u64 	%rd2, [_Z11kernelBombaPiiii_param_0];
	ld.param.u32 	%r4, [_Z11kernelBombaPiiii_param_1];
	ld.param.u32 	%r5, [_Z11kernelBombaPiiii_param_2];
	ld.param.u32 	%r6, [_Z11kernelBombaPiiii_param_3];
	cvta.to.global.u64 	%rd1, %rd2;
	mov.u32 	%r7, %ctaid.x;
	mov.u32 	%r8, %ntid.x;
	mov.u32 	%r9, %tid.x;
	mad.lo.s32 	%r1, %r7, %r8, %r9;
	div.s32 	%r2, %r1, %r5;
	div.s32 	%r10, %r6, %r5;
	mul.lo.s32 	%r3, %r10, %r5;
	setp.eq.s32 	%p1, %r10, %r2;
	@%p1 bra 	$L__BB0_2;
	mul.lo.s32 	%r11, %r2, %r5;
	sub.s32 	%r12, %r1, %r11;
	sub.s32 	%r13, %r6, %r3;
	setp.eq.s32 	%p2, %r13, %r12;
	setp.gt.s32 	%p3, %r2, 0;
	and.pred  	%p4, %p3, %p2;
	setp.lt.s32 	%p5, %r2, %r4;
	and.pred  	%p6, %p5, %p4;
	setp.gt.s32 	%p7, %r12, 0;
	setp.lt.s32 	%p8, %r12, %r5;
	and.pred  	%p9, %p7, %p8;
	and.pred  	%p11, %p6, %p9;
	not.pred 	%p12, %p11;
	@%p12 bra 	$L__BB0_3;
$L__BB0_2:
	mul.wide.s32 	%rd3, %r1, 4;
	add.s64 	%rd4, %rd1, %rd3;
	mov.b32 	%r14, -1;
	st.global.u32 	[%rd4], %r14;
$L__BB0_3:
	mul.wide.s32 	%rd5, %r6, 4;
	add.s64 	%rd6, %rd1, %rd5;
	mov.b32 	%r15, -1;
	st.global.u32 	[%rd6], %r15;
	ret;

}
	// .globl	_Z9kernelTNTPiiii
.visible .entry _Z9kernelTNTPiiii(
	.param .u64 .ptr .align 1 _Z9kernelTNTPiiii_param_0,
	.param .u32 _Z9kernelTNTPiiii_param_1,
	.param .u32 _Z9kernelTNTPiiii_param_2,
	.param .u32 _Z9kernelTNTPiiii_param_3
)
{
	.reg .pred 	%p<8>;
	.reg .b32 	%r<28>;
	.reg .b64 	%rd<7>;

	ld.param.u64 	%rd2, [_Z9kernelTNTPiiii_param_0];
	ld.param.u32 	%r4, [_Z9kernelTNTPiiii_param_1];
	ld.param.u32 	%r5, [_Z9kernelTNTPiiii_param_2];
	ld.param.u32 	%r6, [_Z9kernelTNTPiiii_param_3];
	cvta.to.global.u64 	%rd1, %rd2;
	mov.u32 	%r7, %ctaid.x;
	mov.u32 	%r8, %ntid.x;
	mov.u32 	%r9, %tid.x;
	mad.lo.s32 	%r1, %r7, %r8, %r9;
	div.s32 	%r2, %r1, %r5;
	mul.lo.s32 	%r10, %r2, %r5;
	sub.s32 	%r11, %r1, %r10;
	div.s32 	%r12, %r6, %r5;
	mul.lo.s32 	%r13, %r12, %r5;
	sub.s32 	%r14, %r6, %r13;
	add.s32 	%r16, %r12, 4;
	add.s32 	%r17, %r14, 4;
	add.s32 	%r18, %r12, -4;
	add.s32 	%r19, %r14, -4;
	setp.le.s32 	%p1, %r18, %r2;
	selp.u32 	%r20, 1, 0, %p1;
	setp.lt.s32 	%p2, %r16, %r20;
	setp.le.s32 	%p3, %r19, %r11;
	selp.u32 	%r21, 1, 0, %p3;
	setp.lt.s32 	%p4, %r17, %r21;
	or.pred  	%p5, %p2, %p4;
	@%p5 bra 	$L__BB1_4;
	not.b32 	%r22, %r2;
	shr.u32 	%r23, %r22, 31;
	setp.lt.s32 	%p6, %r4, %r23;
	@%p6 bra 	$L__BB1_4;
	not.b32 	%r24, %r11;
	shr.u32 	%r25, %r24, 31;
	setp.lt.s32 	%p7, %r5, %r25;
	@%p7 bra 	$L__BB1_4;
	mul.wide.s32 	%rd3, %r1, 4;
	add.s64 	%rd4, %rd1, %rd3;
	mov.b32 	%r26, -1;
	st.global.u32 	[%rd4], %r26;
$L__BB1_4:
	mul.wide.s32 	%rd5, %r6, 4;
	add.s64 	%rd6, %rd1, %rd5;
	mov.b32 	%r27, -1;
	st.global.u32 	[%rd6], %r27;
	ret;

}
	// .globl	_Z18kernelRompeCabezasPiiiii
.visible .entry _Z18kernelRompeCabezasPiiiii(
	.param .u64 .ptr .align 1 _Z18kernelRompeCabezasPiiiii_param_0,
	.param .u32 _Z18kernelRompeCabezasPiiiii_param_1,
	.param .u32 _Z18kernelRompeCabezasPiiiii_param_2,
	.param .u32 _Z18kernelRompeCabezasPiiiii_param_3,
	.param .u32 _Z18kernelRompeCabezasPiiiii_param_4
)
{
	.reg .pred 	%p<2>;
	.reg .b32 	%r<10>;
	.reg .b64 	%rd<7>;

	ld.param.u64 	%rd3, [_Z18kernelRompeCabezasPiiiii_param_0];
	ld.param.u32 	%r2, [_Z18kernelRompeCabezasPiiiii_param_3];
	ld.param.u32 	%r1, [_Z18kernelRompeCabezasPiiiii_param_4];
	cvta.to.global.u64 	%rd1, %rd3;
	mov.u32 	%r3, %ctaid.x;
	mov.u32 	%r4, %ntid.x;
	mov.u32 	%r5, %tid.x;
	mad.lo.s32 	%r6, %r3, %r4, %r5;
	mul.wide.s32 	%rd4, %r6, 4;
	add.s64 	%rd2, %rd1, %rd4;
	ld.global.u32 	%r7, [%rd2];
	setp.ne.s32 	%p1, %r7, %r2;
	@%p1 bra 	$L__BB2_2;
	mov.b32 	%r8, -1;
	st.global.u32 	[%rd2], %r8;
$L__BB2_2:
	mul.wide.s32 	%rd5, %r1, 4;
	add.s64 	%rd6, %rd1, %rd5;
	mov.b32 	%r9, -1;
	st.global.u32 	[%rd6], %r9;
	ret;

}
	// .globl	_Z20kernelGenerarTableroPiii
.visible .entry _Z20kernelGenerarTableroPiii(
	.param .u64 .ptr .align 1 _Z20kernelGenerarTableroPiii_param_0,
	.param .u32 _Z20kernelGenerarTableroPiii_param_1,
	.param .u32 _Z20kernelGenerarTableroPiii_param_2
)
{
	.local .align 8 .b8 	__local_depot3[48];
	.reg .b64 	%SP;
	.reg .b64 	%SPL;
	.reg .pred 	%p<64>;
	.reg .b32 	%r<1200>;
	.reg .b64 	%rd<27>;

	mov.u64 	%SPL, __local_depot3;
	ld.param.u64 	%rd10, [_Z20kernelGenerarTableroPiii_param_0];
	ld.param.u32 	%r541, [_Z20kernelGenerarTableroPiii_param_1];
	ld.param.u32 	%r540, [_Z20kernelGenerarTableroPiii_param_2];
	add.u64 	%rd1, %SPL, 0;
	mov.u32 	%r542, %ctaid.x;
	mov.u32 	%r543, %ntid.x;
	mov.u32 	%r544, %tid.x;
	mad.lo.s32 	%r545, %r542, %r543, %r544;
	cvt.s64.s32 	%rd2, %r545;
	xor.b32  	%r546, %r541, -1429050551;
	mul.lo.s32 	%r547, %r546, 1099087573;
	setp.gt.s32 	%p1, %r541, -1;
	selp.b32 	%r548, -644748465, -1947113066, %p1;
	add.s32 	%r549, %r548, %r547;
	add.s32 	%r1, %r549, 6615241;
	add.s32 	%r936, %r547, 123456789;
	st.local.v2.u32 	[%rd1], {%r1, %r936};
	xor.b32  	%r550, %r547, 362436069;
	add.s32 	%r551, %r548, 521288629;
	st.local.v2.u32 	[%rd1+8], {%r550, %r551};
	xor.b32  	%r552, %r548, 88675123;
	add.s32 	%r932, %r547, 5783321;
	st.local.v2.u32 	[%rd1+16], {%r552, %r932};
	setp.eq.s32 	%p2, %r545, 0;
	@%p2 bra 	$L__BB3_115;
	mov.b32 	%r919, 0;
	mov.u64 	%rd26, %rd2;
$L__BB3_2:
	mov.u64 	%rd3, %rd26;
	and.b64  	%rd4, %rd3, 3;
	setp.eq.s64 	%p3, %rd4, 0;
	@%p3 bra 	$L__BB3_114;
	mul.wide.u32 	%rd12, %r919, 3200;
	mov.u64 	%rd13, precalc_xorwow_matrix;
	add.s64 	%rd5, %rd13, %rd12;
	mov.b32 	%r932, 0;
	mov.u32 	%r933, %r932;
	mov.u32 	%r934, %r932;
	mov.u32 	%r935, %r932;
	mov.u32 	%r936, %r932;
	mov.u32 	%r925, %r932;
$L__BB3_4:
	mul.wide.u32 	%rd14, %r925, 4;
	add.s64 	%rd15, %rd1, %rd14;
	ld.local.u32 	%r13, [%rd15+4];
	shl.b32 	%r14, %r925, 5;
	mov.b32 	%r931, 0;
$L__BB3_5:
	.pragma "nounroll";
	shr.u32 	%r556, %r13, %r931;
	and.b32  	%r557, %r556, 1;
	setp.eq.b32 	%p4, %r557, 1;
	not.pred 	%p5, %p4;
	add.s32 	%r558, %r14, %r931;
	mul.lo.s32 	%r559, %r558, 5;
	mul.wide.u32 	%rd16, %r559, 4;
	add.s64 	%rd6, %rd5, %rd16;
	@%p5 bra 	$L__BB3_7;
	ld.global.u32 	%r560, [%rd6];
	xor.b32  	%r936, %r936, %r560;
	ld.global.u32 	%r561, [%rd6+4];
	xor.b32  	%r935, %r935, %r561;
	ld.global.u32 	%r562, [%rd6+8];
	xor.b32  	%r934, %r934, %r562;
	ld.global.u32 	%r563, [%rd6+12];
	xor.b32  	%r933, %r933, %r563;
	ld.global.u32 	%r564, [%rd6+16];
	xor.b32  	%r932, %r932, %r564;
$L__BB3_7:
	and.b32  	%r566, %r556, 2;
	setp.eq.s32 	%p6, %r566, 0;
	@%p6 bra 	$L__BB3_9;
	ld.global.u32 	%r567, [%rd6+20];
	xor.b32  	%r936, %r936, %r567;
	ld.global.u32 	%r568, [%rd6+24];
	xor.b32  	%r935, %r935, %r568;
	ld.global.u32 	%r569, [%rd6+28];
	xor.b32  	%r934, %r934, %r569;
	ld.global.u32 	%r570, [%rd6+32];
	xor.b32  	%r933, %r933, %r570;
	ld.global.u32 	%r571, [%rd6+36];
	xor.b32  	%r932, %r932, %r571;
$L__BB3_9:
	and.b32  	%r573, %r556, 4;
	setp.eq.s32 	%p7, %r573, 0;
	@%p7 bra 	$L__BB3_11;
	ld.global.u32 	%r574, [%rd6+40];
	xor.b32  	%r936, %r936, %r574;
	ld.global.u32 	%r575, [%rd6+44];
	xor.b32  	%r935, %r935, %r575;
	ld.global.u32 	%r576, [%rd6+48];
	xor.b32  	%r934, %r934, %r576;
	ld.global.u32 	%r577, [%rd6+52];
	xor.b32  	%r933, %r933, %r577;
	ld.global.u32 	%r578, [%rd6+56];
	xor.b32  	%r932, %r932, %r578;
$L__BB3_11:
	and.b32  	%r580, %r556, 8;
	setp.eq.s32 	%p8, %r580, 0;
	@%p8 bra 	$L__BB3_13;
	ld.global.u32 	%r581, [%rd6+60];
	xor.b32  	%r936, %r936, %r581;
	ld.global.u32 	%r582, [%rd6+64];
	xor.b32  	%r935, %r935, %r582;
	ld.global.u32 	%r583, [%rd6+68];
	xor.b32  	%r934, %r934, %r583;
	ld.global.u32 	%r584, [%rd6+72];
	xor.b32  	%r933, %r933, %r584;
	ld.global.u32 	%r585, [%rd6+76];
	xor.b32  	%r932, %r932, %r585;
$L__BB3_13:
	and.b32  	%r587, %r556, 16;
	setp.eq.s32 	%p9, %r587, 0;
	@%p9 bra 	$L__BB3_15;
	ld.global.u32 	%r588, [%rd6+80];
	xor.b32  	%r936, %r936, %r588;
	ld.global.u32 	%r589, [%rd6+84];
	xor.b32  	%r935, %r935, %r589;
	ld.global.u32 	%r590, [%rd6+88];
	xor.b32  	%r934, %r934, %r590;
	ld.global.u32 	%r591, [%rd6+92];
	xor.b32  	%r933, %r933, %r591;
	ld.global.u32 	%r592, [%rd6+96];
	xor.b32  	%r932, %r932, %r592;
$L__BB3_15:
	and.b32  	%r594, %r556, 32;
	setp.eq.s32 	%p10, %r594, 0;
	@%p10 bra 	$L__BB3_17;
	ld.global.u32 	%r595, [%rd6+100];
	xor.b32  	%r936, %r936, %r595;
	ld.global.u32 	%r596, [%rd6+104];
	xor.b32  	%r935, %r935, %r596;
	ld.global.u32 	%r597, [%rd6+108];
	xor.b32  	%r934, %r934, %r597;
	ld.global.u32 	%r598, [%rd6+112];
	xor.b32  	%r933, %r933, %r598;
	ld.global.u32 	%r599, [%rd6+116];
	xor.b32  	%r932, %r932, %r599;
$L__BB3_17:
	and.b32  	%r601, %r556, 64;
	setp.eq.s32 	%p11, %r601, 0;
	@%p11 bra 	$L__BB3_19;
	ld.global.u32 	%r602, [%rd6+120];
	xor.b32  	%r936, %r936, %r602;
	ld.global.u32 	%r603, [%rd6+124];
	xor.b32  	%r935, %r935, %r603;
	ld.global.u32 	%r604, [%rd6+128];
	xor.b32  	%r934, %r934, %r604;
	ld.global.u32 	%r605, [%rd6+132];
	xor.b32  	%r933, %r933, %r605;
	ld.global.u32 	%r606, [%rd6+136];
	xor.b32  	%r932, %r932, %r606;
$L__BB3_19:
	and.b32  	%r608, %r556, 128;
	setp.eq.s32 	%p12, %r608, 0;
	@%p12 bra 	$L__BB3_21;
	ld.global.u32 	%r609, [%rd6+140];
	xor.b32  	%r936, %r936, %r609;
	ld.global.u32 	%r610, [%rd6+144];
	xor.b32  	%r935, %r935, %r610;
	ld.global.u32 	%r611, [%rd6+148];
	xor.b32  	%r934, %r934, %r611;
	ld.global.u32 	%r612, [%rd6+152];
	xor.b32  	%r933, %r933, %r612;
	ld.global.u32 	%r613, [%rd6+156];
	xor.b32  	%r932, %r932, %r613;
$L__BB3_21:
	and.b32  	%r615, %r556, 256;
	setp.eq.s32 	%p13, %r615, 0;
	@%p13 bra 	$L__BB3_23;
	ld.global.u32 	%r616, [%rd6+160];
	xor.b32  	%r936, %r936, %r616;
	ld.global.u32 	%r617, [%rd6+164];
	xor.b32  	%r935, %r935, %r617;
	ld.global.u32 	%r618, [%rd6+168];
	xor.b32  	%r934, %r934, %r618;
	ld.global.u32 	%r619, [%rd6+172];
	xor.b32  	%r933, %r933, %r619;
	ld.global.u32 	%r620, [%rd6+176];
	xor.b32  	%r932, %r932, %r620;
$L__BB3_23:
	and.b32  	%r622, %r556, 512;
	setp.eq.s32 	%p14, %r622, 0;
	@%p14 bra 	$L__BB3_25;
	ld.global.u32 	%r623, [%rd6+180];
	xor.b32  	%r936, %r936, %r623;
	ld.global.u32 	%r624, [%rd6+184];
	xor.b32  	%r935, %r935, %r624;
	ld.global.u32 	%r625, [%rd6+188];
	xor.b32  	%r934, %r934, %r625;
	ld.global.u32 	%r626, [%rd6+192];
	xor.b32  	%r933, %r933, %r626;
	ld.global.u32 	%r627, [%rd6+196];
	xor.b32  	%r932, %r932, %r627;
$L__BB3_25:
	and.b32  	%r629, %r556, 1024;
	setp.eq.s32 	%p15, %r629, 0;
	@%p15 bra 	$L__BB3_27;
	ld.global.u32 	%r630, [%rd6+200];
	xor.b32  	%r936, %r936, %r630;
	ld.global.u32 	%r631, [%rd6+204];
	xor.b32  	%r935, %r935, %r631;
	ld.global.u32 	%r632, [%rd6+208];
	xor.b32  	%r934, %r934, %r632;
	ld.global.u32 	%r633, [%rd6+212];
	xor.b32  	%r933, %r933, %r633;
	ld.global.u32 	%r634, [%rd6+216];
	xor.b32  	%r932, %r932, %r634;
$L__BB3_27:
	and.b32  	%r636, %r556, 2048;
	setp.eq.s32 	%p16, %r636, 0;
	@%p16 bra 	$L__BB3_29;
	ld.global.u32 	%r637, [%rd6+220];
	xor.b32  	%r936, %r936, %r637;
	ld.global.u32 	%r638, [%rd6+224];
	xor.b32  	%r935, %r935, %r638;
	ld.global.u32 	%r639, [%rd6+228];
	xor.b32  	%r934, %r934, %r639;
	ld.global.u32 	%r640, [%rd6+232];
	xor.b32  	%r933, %r933, %r640;
	ld.global.u32 	%r641, [%rd6+236];
	xor.b32  	%r932, %r932, %r641;
$L__BB3_29:
	and.b32  	%r643, %r556, 4096;
	setp.eq.s32 	%p17, %r643, 0;
	@%p17 bra 	$L__BB3_31;
	ld.global.u32 	%r644, [%rd6+240];
	xor.b32  	%r936, %r936, %r644;
	ld.global.u32 	%r645, [%rd6+244];
	xor.b32  	%r935, %r935, %r645;
	ld.global.u32 	%r646, [%rd6+248];
	xor.b32  	%r934, %r934, %r646;
	ld.global.u32 	%r647, [%rd6+252];
	xor.b32  	%r933, %r933, %r647;
	ld.global.u32 	%r648, [%rd6+256];
	xor.b32  	%r932, %r932, %r648;
$L__BB3_31:
	and.b32  	%r650, %r556, 8192;
	setp.eq.s32 	%p18, %r650, 0;
	@%p18 bra 	$L__BB3_33;
	ld.global.u32 	%r651, [%rd6+260];
	xor.b32  	%r936, %r936, %r651;
	ld.global.u32 	%r652, [%rd6+264];
	xor.b32  	%r935, %r935, %r652;
	ld.global.u32 	%r653, [%rd6+268];
	xor.b32  	%r934, %r934, %r653;
	ld.global.u32 	%r654, [%rd6+272];
	xor.b32  	%r933, %r933, %r654;
	ld.global.u32 	%r655, [%rd6+276];
	xor.b32  	%r932, %r932, %r655;
$L__BB3_33:
	and.b32  	%r657, %r556, 16384;
	setp.eq.s32 	%p19, %r657, 0;
	@%p19 bra 	$L__BB3_35;
	ld.global.u32 	%r658, [%rd6+280];
	xor.b32  	%r936, %r936, %r658;
	ld.global.u32 	%r659, [%rd6+284];
	xor.b32  	%r935, %r935, %r659;
	ld.global.u32 	%r660, [%rd6+288];
	xor.b32  	%r934, %r934, %r660;
	ld.global.u32 	%r661, [%rd6+292];
	xor.b32  	%r933, %r933, %r661;
	ld.global.u32 	%r662, [%rd6+296];
	xor.b32  	%r932, %r932, %r662;
$L__BB3_35:
	and.b32  	%r664, %r556, 32768;
	setp.eq.s32 	%p20, %r664, 0;
	@%p20 bra 	$L__BB3_37;
	ld.global.u32 	%r665, [%rd6+300];
	xor.b32  	%r936, %r936, %r665;
	ld.global.u32 	%r666, [%rd6+304];
	xor.b32  	%r935, %r935, %r666;
	ld.global.u32 	%r667, [%rd6+308];
	xor.b32  	%r934, %r934, %r667;
	ld.global.u32 	%r668, [%rd6+312];
	xor.b32  	%r933, %r933, %r668;
	ld.global.u32 	%r669, [%rd6+316];
	xor.b32  	%r932, %r932, %r669;
$L__BB3_37:
	add.s32 	%r931, %r931, 16;
	setp.ne.s32 	%p21, %r931, 32;
	@%p21 bra 	$L__BB3_5;
	mad.lo.s32 	%r670, %r925, -31, %r14;
	add.s32 	%r925, %r670, 1;
	setp.ne.s32 	%p22, %r925, 5;
	@%p22 bra 	$L__BB3_4;
	st.local.u32 	[%rd1+4], %r936;
	st.local.v2.u32 	[%rd1+8], {%r935, %r934};
	st.local.v2.u32 	[%rd1+16], {%r933, %r932};
	setp.eq.s64 	%p23, %rd4, 1;
	@%p23 bra 	$L__BB3_114;
	mov.b32 	%r932, 0;
	mov.u32 	%r1025, %r932;
	mov.u32 	%r1026, %r932;
	mov.u32 	%r1027, %r932;
	mov.u32 	%r936, %r932;
	mov.u32 	%r1017, %r932;
$L__BB3_41:
	mul.wide.u32 	%rd17, %r1017, 4;
	add.s64 	%rd18, %rd1, %rd17;
	ld.local.u32 	%r189, [%rd18+4];
	shl.b32 	%r190, %r1017, 5;
	mov.b32 	%r1023, 0;
$L__BB3_42:
	.pragma "nounroll";
	shr.u32 	%r673, %r189, %r1023;
	and.b32  	%r674, %r673, 1;
	setp.eq.b32 	%p24, %r674, 1;
	not.pred 	%p25, %p24;
	add.s32 	%r675, %r190, %r1023;
	mul.lo.s32 	%r676, %r675, 5;
	mul.wide.u32 	%rd19, %r676, 4;
	add.s64 	%rd7, %rd5, %rd19;
	@%p25 bra 	$L__BB3_44;
	ld.global.u32 	%r677, [%rd7];
	xor.b32  	%r936, %r936, %r677;
	ld.global.u32 	%r678, [%rd7+4];
	xor.b32  	%r1027, %r1027, %r678;
	ld.global.u32 	%r679, [%rd7+8];
	xor.b32  	%r1026, %r1026, %r679;
	ld.global.u32 	%r680, [%rd7+12];
	xor.b32  	%r1025, %r1025, %r680;
	ld.global.u32 	%r681, [%rd7+16];
	xor.b32  	%r932, %r932, %r681;
$L__BB3_44:
	and.b32  	%r683, %r673, 2;
	setp.eq.s32 	%p26, %r683, 0;
	@%p26 bra 	$L__BB3_46;
	ld.global.u32 	%r684, [%rd7+20];
	xor.b32  	%r936, %r936, %r684;
	ld.global.u32 	%r685, [%rd7+24];
	xor.b32  	%r1027, %r1027, %r685;
	ld.global.u32 	%r686, [%rd7+28];
	xor.b32  	%r1026, %r1026, %r686;
	ld.global.u32 	%r687, [%rd7+32];
	xor.b32  	%r1025, %r1025, %r687;
	ld.global.u32 	%r688, [%rd7+36];
	xor.b32  	%r932, %r932, %r688;
$L__BB3_46:
	and.b32  	%r690, %r673, 4;
	setp.eq.s32 	%p27, %r690, 0;
	@%p27 bra 	$L__BB3_48;
	ld.global.u32 	%r691, [%rd7+40];
	xor.b32  	%r936, %r936, %r691;
	ld.global.u32 	%r692, [%rd7+44];
	xor.b32  	%r1027, %r1027, %r692;
	ld.global.u32 	%r693, [%rd7+48];
	xor.b32  	%r1026, %r1026, %r693;
	ld.global.u32 	%r694, [%rd7+52];
	xor.b32  	%r1025, %r1025, %r694;
	ld.global.u32 	%r695, [%rd7+56];
	xor.b32  	%r932, %r932, %r695;
$L__BB3_48:
	and.b32  	%r697, %r673, 8;
	setp.eq.s32 	%p28, %r697, 0;
	@%p28 bra 	$L__BB3_50;
	ld.global.u32 	%r698, [%rd7+60];
	xor.b32  	%r936, %r936, %r698;
	ld.global.u32 	%r699, [%rd7+64];
	xor.b32  	%r1027, %r1027, %r699;
	ld.global.u32 	%r700, [%rd7+68];
	xor.b32  	%r1026, %r1026, %r700;
	ld.global.u32 	%r701, [%rd7+72];
	xor.b32  	%r1025, %r1025, %r701;
	ld.global.u32 	%r702, [%rd7+76];
	xor.b32  	%r932, %r932, %r702;
$L__BB3_50:
	and.b32  	%r704, %r673, 16;
	setp.eq.s32 	%p29, %r704, 0;
	@%p29 bra 	$L__BB3_52;
	ld.global.u32 	%r705, [%rd7+80];
	xor.b32  	%r936, %r936, %r705;
	ld.global.u32 	%r706, [%rd7+84];
	xor.b32  	%r1027, %r1027, %r706;
	ld.global.u32 	%r707, [%rd7+88];
	xor.b32  	%r1026, %r1026, %r707;
	ld.global.u32 	%r708, [%rd7+92];
	xor.b32  	%r1025, %r1025, %r708;
	ld.global.u32 	%r709, [%rd7+96];
	xor.b32  	%r932, %r932, %r709;
$L__BB3_52:
	and.b32  	%r711, %r673, 32;
	setp.eq.s32 	%p30, %r711, 0;
	@%p30 bra 	$L__BB3_54;
	ld.global.u32 	%r712, [%rd7+100];
	xor.b32  	%r936, %r936, %r712;
	ld.global.u32 	%r713, [%rd7+104];
	xor.b32  	%r1027, %r1027, %r713;
	ld.global.u32 	%r714, [%rd7+108];
	xor.b32  	%r1026, %r1026, %r714;
	ld.global.u32 	%r715, [%rd7+112];
	xor.b32  	%r1025, %r1025, %r715;
	ld.global.u32 	%r716, [%rd7+116];
	xor.b32  	%r932, %r932, %r716;
$L__BB3_54:
	and.b32  	%r718, %r673, 64;
	setp.eq.s32 	%p31, %r718, 0;
	@%p31 bra 	$L__BB3_56;
	ld.global.u32 	%r719, [%rd7+120];
	xor.b32  	%r936, %r936, %r719;
	ld.global.u32 	%r720, [%rd7+124];
	xor.b32  	%r1027, %r1027, %r720;
	ld.global.u32 	%r721, [%rd7+128];
	xor.b32  	%r1026, %r1026, %r721;
	ld.global.u32 	%r722, [%rd7+132];
	xor.b32  	%r1025, %r1025, %r722;
	ld.global.u32 	%r723, [%rd7+136];
	xor.b32  	%r932, %r932, %r723;
$L__BB3_56:
	and.b32  	%r725, %r673, 128;
	setp.eq.s32 	%p32, %r725, 0;
	@%p32 bra 	$L__BB3_58;
	ld.global.u32 	%r726, [%rd7+140];
	xor.b32  	%r936, %r936, %r726;
	ld.global.u32 	%r727, [%rd7+144];
	xor.b32  	%r1027, %r1027, %r727;
	ld.global.u32 	%r728, [%rd7+148];
	xor.b32  	%r1026, %r1026, %r728;
	ld.global.u32 	%r729, [%rd7+152];
	xor.b32  	%r1025, %r1025, %r729;
	ld.global.u32 	%r730, [%rd7+156];
	xor.b32  	%r932, %r932, %r730;
$L__BB3_58:
	and.b32  	%r732, %r673, 256;
	setp.eq.s32 	%p33, %r732, 0;
	@%p33 bra 	$L__BB3_60;
	ld.global.u32 	%r733, [%rd7+160];
	xor.b32  	%r936, %r936, %r733;
	ld.global.u32 	%r734, [%rd7+164];
	xor.b32  	%r1027, %r1027, %r734;
	ld.global.u32 	%r735, [%rd7+168];
	xor.b32  	%r1026, %r1026, %r735;
	ld.global.u32 	%r736, [%rd7+172];
	xor.b32  	%r1025, %r1025, %r736;
	ld.global.u32 	%r737, [%rd7+176];
	xor.b32  	%r932, %r932, %r737;
$L__BB3_60:
	and.b32  	%r739, %r673, 512;
	setp.eq.s32 	%p34, %r739, 0;
	@%p34 bra 	$L__BB3_62;
	ld.global.u32 	%r740, [%rd7+180];
	xor.b32  	%r936, %r936, %r740;
	ld.global.u32 	%r741, [%rd7+184];
	xor.b32  	%r1027, %r1027, %r741;
	ld.global.u32 	%r742, [%rd7+188];
	xor.b32  	%r1026, %r1026, %r742;
	ld.global.u32 	%r743, [%rd7+192];
	xor.b32  	%r1025, %r1025, %r743;
	ld.global.u32 	%r744, [%rd7+196];
	xor.b32  	%r932, %r932, %r744;
$L__BB3_62:
	and.b32  	%r746, %r673, 1024;
	setp.eq.s32 	%p35, %r746, 0;
	@%p35 bra 	$L__BB3_64;
	ld.global.u32 	%r747, [%rd7+200];
	xor.b32  	%r936, %r936, %r747;
	ld.global.u32 	%r748, [%rd7+204];
	xor.b32  	%r1027, %r1027, %r748;
	ld.global.u32 	%r749, [%rd7+208];
	xor.b32  	%r1026, %r1026, %r749;
	ld.global.u32 	%r750, [%rd7+212];
	xor.b32  	%r1025, %r1025, %r750;
	ld.global.u32 	%r751, [%rd7+216];
	xor.b32  	%r932, %r932, %r751;
$L__BB3_64:
	and.b32  	%r753, %r673, 2048;
	setp.eq.s32 	%p36, %r753, 0;
	@%p36 bra 	$L__BB3_66;
	ld.global.u32 	%r754, [%rd7+220];
	xor.b32  	%r936, %r936, %r754;
	ld.global.u32 	%r755, [%rd7+224];
	xor.b32  	%r1027, %r1027, %r755;
	ld.global.u32 	%r756, [%rd7+228];
	xor.b32  	%r1026, %r1026, %r756;
	ld.global.u32 	%r757, [%rd7+232];
	xor.b32  	%r1025, %r1025, %r757;
	ld.global.u32 	%r758, [%rd7+236];
	xor.b32  	%r932, %r932, %r758;
$L__BB3_66:
	and.b32  	%r760, %r673, 4096;
	setp.eq.s32 	%p37, %r760, 0;
	@%p37 bra 	$L__BB3_68;
	ld.global.u32 	%r761, [%rd7+240];
	xor.b32  	%r936, %r936, %r761;
	ld.global.u32 	%r762, [%rd7+244];
	xor.b32  	%r1027, %r1027, %r762;
	ld.global.u32 	%r763, [%rd7+248];
	xor.b32  	%r1026, %r1026, %r763;
	ld.global.u32 	%r764, [%rd7+252];
	xor.b32  	%r1025, %r1025, %r764;
	ld.global.u32 	%r765, [%rd7+256];
	xor.b32  	%r932, %r932, %r765;
$L__BB3_68:
	and.b32  	%r767, %r673, 8192;
	setp.eq.s32 	%p38, %r767, 0;
	@%p38 bra 	$L__BB3_70;
	ld.global.u32 	%r768, [%rd7+260];
	xor.b32  	%r936, %r936, %r768;
	ld.global.u32 	%r769, [%rd7+264];
	xor.b32  	%r1027, %r1027, %r769;
	ld.global.u32 	%r770, [%rd7+268];
	xor.b32  	%r1026, %r1026, %r770;
	ld.global.u32 	%r771, [%rd7+272];
	xor.b32  	%r1025, %r1025, %r771;
	ld.global.u32 	%r772, [%rd7+276];
	xor.b32  	%r932, %r932, %r772;
$L__BB3_70:
	and.b32  	%r774, %r673, 16384;
	setp.eq.s32 	%p39, %r774, 0;
	@%p39 bra 	$L__BB3_72;
	ld.global.u32 	%r775, [%rd7+280];
	xor.b32  	%r936, %r936, %r775;
	ld.global.u32 	%r776, [%rd7+284];
	xor.b32  	%r1027, %r1027, %r776;
	ld.global.u32 	%r777, [%rd7+288];
	xor.b32  	%r1026, %r1026, %r777;
	ld.global.u32 	%r778, [%rd7+292];
	xor.b32  	%r1025, %r1025, %r778;
	ld.global.u32 	%r779, [%rd7+296];
	xor.b32  	%r932, %r932, %r779;
$L__BB3_72:
	and.b32  	%r781, %r673, 32768;
	setp.eq.s32 	%p40, %r781, 0;
	@%p40 bra 	$L__BB3_74;
	ld.global.u32 	%r782, [%rd7+300];
	xor.b32  	%r936, %r936, %r782;
	ld.global.u32 	%r783, [%rd7+304];
	xor.b32  	%r1027, %r1027, %r783;
	ld.global.u32 	%r784, [%rd7+308];
	xor.b32  	%r1026, %r1026, %r784;
	ld.global.u32 	%r785, [%rd7+312];
	xor.b32  	%r1025, %r1025, %r785;
	ld.global.u32 	%r786, [%rd7+316];
	xor.b32  	%r932, %r932, %r786;
$L__BB3_74:
	add.s32 	%r1023, %r1023, 16;
	setp.ne.s32 	%p41, %r1023, 32;
	@%p41 bra 	$L__BB3_42;
	mad.lo.s32 	%r787, %r1017, -31, %r190;
	add.s32 	%r1017, %r787, 1;
	setp.ne.s32 	%p42, %r1017, 5;
	@%p42 bra 	$L__BB3_41;
	st.local.u32 	[%rd1+4], %r936;
	st.local.v2.u32 	[%rd1+8], {%r1027, %r1026};
	st.local.v2.u32 	[%rd1+16], {%r1025, %r932};
	setp.ne.s64 	%p43, %rd4, 3;
	@%p43 bra 	$L__BB3_114;
	mov.b32 	%r932, 0;
	mov.u32 	%r1117, %r932;
	mov.u32 	%r1118, %r932;
	mov.u32 	%r1119, %r932;
	mov.u32 	%r936, %r932;
	mov.u32 	%r1109, %r932;
$L__BB3_78:
	mul.wide.u32 	%rd20, %r1109, 4;
	add.s64 	%rd21, %rd1, %rd20;
	ld.local.u32 	%r365, [%rd21+4];
	shl.b32 	%r366, %r1109, 5;
	mov.b32 	%r1115, 0;
$L__BB3_79:
	.pragma "nounroll";
	shr.u32 	%r790, %r365, %r1115;
	and.b32  	%r791, %r790, 1;
	setp.eq.b32 	%p44, %r791, 1;
	not.pred 	%p45, %p44;
	add.s32 	%r792, %r366, %r1115;
	mul.lo.s32 	%r793, %r792, 5;
	mul.wide.u32 	%rd22, %r793, 4;
	add.s64 	%rd8, %rd5, %rd22;
	@%p45 bra 	$L__BB3_81;
	ld.global.u32 	%r794, [%rd8];
	xor.b32  	%r936, %r936, %r794;
	ld.global.u32 	%r795, [%rd8+4];
	xor.b32  	%r1119, %r1119, %r795;
	ld.global.u32 	%r796, [%rd8+8];
	xor.b32  	%r1118, %r1118, %r796;
	ld.global.u32 	%r797, [%rd8+12];
	xor.b32  	%r1117, %r1117, %r797;
	ld.global.u32 	%r798, [%rd8+16];
	xor.b32  	%r932, %r932, %r798;
$L__BB3_81:
	and.b32  	%r800, %r790, 2;
	setp.eq.s32 	%p46, %r800, 0;
	@%p46 bra 	$L__BB3_83;
	ld.global.u32 	%r801, [%rd8+20];
	xor.b32  	%r936, %r936, %r801;
	ld.global.u32 	%r802, [%rd8+24];
	xor.b32  	%r1119, %r1119, %r802;
	ld.global.u32 	%r803, [%rd8+28];
	xor.b32  	%r1118, %r1118, %r803;
	ld.global.u32 	%r804, [%rd8+32];
	xor.b32  	%r1117, %r1117, %r804;
	ld.global.u32 	%r805, [%rd8+36];
	xor.b32  	%r932, %r932, %r805;
$L__BB3_83:
	and.b32  	%r807, %r790, 4;
	setp.eq.s32 	%p47, %r807, 0;
	@%p47 bra 	$L__BB3_85;
	ld.global.u32 	%r808, [%rd8+40];
	xor.b32  	%r936, %r936, %r808;
	ld.global.u32 	%r809, [%rd8+44];
	xor.b32  	%r1119, %r1119, %r809;
	ld.global.u32 	%r810, [%rd8+48];
	xor.b32  	%r1118, %r1118, %r810;
	ld.global.u32 	%r811, [%rd8+52];
	xor.b32  	%r1117, %r1117, %r811;
	ld.global.u32 	%r812, [%rd8+56];
	xor.b32  	%r932, %r932, %r812;
$L__BB3_85:
	and.b32  	%r814, %r790, 8;
	setp.eq.s32 	%p48, %r814, 0;
	@%p48 bra 	$L__BB3_87;
	ld.global.u32 	%r815, [%rd8+60];
	xor.b32  	%r936, %r936, %r815;
	ld.global.u32 	%r816, [%rd8+64];
	xor.b32  	%r1119, %r1119, %r816;
	ld.global.u32 	%r817, [%rd8+68];
	xor.b32  	%r1118, %r1118, %r817;
	ld.global.u32 	%r818, [%rd8+72];
	xor.b32  	%r1117, %r1117, %r818;
	ld.global.u32 	%r819, [%rd8+76];
	xor.b32  	%r932, %r932, %r819;
$L__BB3_87:
	and.b32  	%r821, %r790, 16;
	setp.eq.s32 	%p49, %r821, 0;
	@%p49 bra 	$L__BB3_89;
	ld.global.u32 	%r822, [%rd8+80];
	xor.b32  	%r936, %r936, %r822;
	ld.global.u32 	%r823, [%rd8+84];
	xor.b32  	%r1119, %r1119, %r823;
	ld.global.u32 	%r824, [%rd8+88];
	xor.b32  	%r1118, %r1118, %r824;
	ld.global.u32 	%r825, [%rd8+92];
	xor.b32  	%r1117, %r1117, %r825;
	ld.global.u32 	%r826, [%rd8+96];
	xor.b32  	%r932, %r932, %r826;
$L__BB3_89:
	and.b32  	%r828, %r790, 32;
	setp.eq.s32 	%p50, %r828, 0;
	@%p50 bra 	$L__BB3_91;
	ld.global.u32 	%r829, [%rd8+100];
	xor.b32  	%r936, %r936, %r829;
	ld.global.u32 	%r830, [%rd8+104];
	xor.b32  	%r1119, %r1119, %r830;
	ld.global.u32 	%r831, [%rd8+108];
	xor.b32  	%r1118, %r1118, %r831;
	ld.global.u32 	%r832, [%rd8+112];
	xor.b32  	%r1117, %r1117, %r832;
	ld.global.u32 	%r833, [%rd8+116];
	xor.b32  	%r932, %r932, %r833;
$L__BB3_91:
	and.b32  	%r835, %r790, 64;
	setp.eq.s32 	%p51, %r835, 0;
	@%p51 bra 	$L__BB3_93;
	ld.global.u32 	%r836, [%rd8+120];
	xor.b32  	%r936, %r936, %r836;
	ld.global.u32 	%r837, [%rd8+124];
	xor.b32  	%r1119, %r1119, %r837;
	ld.global.u32 	%r838, [%rd8+128];
	xor.b32  	%r1118, %r1118, %r838;
	ld.global.u32 	%r839, [%rd8+132];
	xor.b32  	%r1117, %r1117, %r839;
	ld.global.u32 	%r840, [%rd8+136];
	xor.b32  	%r932, %r932, %r840;
$L__BB3_93:
	and.b32  	%r842, %r790, 128;
	setp.eq.s32 	%p52, %r842, 0;
	@%p52 bra 	$L__BB3_95;
	ld.global.u32 	%r843, [%rd8+140];
	xor.b32  	%r936, %r936, %r843;
	ld.global.u32 	%r844, [%rd8+144];
	xor.b32  	%r1119, %r1119, %r844;
	ld.global.u32 	%r845, [%rd8+148];
	xor.b32  	%r1118, %r1118, %r845;
	ld.global.u32 	%r846, [%rd8+152];
	xor.b32  	%r1117, %r1117, %r846;
	ld.global.u32 	%r847, [%rd8+156];
	xor.b32  	%r932, %r932, %r847;
$L__BB3_95:
	and.b32  	%r849, %r790, 256;
	setp.eq.s32 	%p53, %r849, 0;
	@%p53 bra 	$L__BB3_97;
	ld.global.u32 	%r850, [%rd8+160];
	xor.b32  	%r936, %r936, %r850;
	ld.global.u32 	%r851, [%rd8+164];
	xor.b32  	%r1119, %r1119, %r851;
	ld.global.u32 	%r852, [%rd8+168];
	xor.b32  	%r1118, %r1118, %r852;
	ld.global.u32 	%r853, [%rd8+172];
	xor.b32  	%r1117, %r1117, %r853;
	ld.global.u32 	%r854, [%rd8+176];
	xor.b32  	%r932, %r932, %r854;
$L__BB3_97:
	and.b32  	%r856, %r790, 512;
	setp.eq.s32 	%p54, %r856, 0;
	@%p54 bra 	$L__BB3_99;
	ld.global.u32 	%r857, [%rd8+180];
	xor.b32  	%r936, %r936, %r857;
	ld.global.u32 	%r858, [%rd8+184];
	xor.b32  	%r1119, %r1119, %r858;
	ld.global.u32 	%r859, [%rd8+188];
	xor.b32  	%r1118, %r1118, %r859;
	ld.global.u32 	%r860, [%rd8+192];
	xor.b32  	%r1117, %r1117, %r860;
	ld.global.u32 	%r861, [%rd8+196];
	xor.b32  	%r932, %r932, %r861;
$L__BB3_99:
	and.b32  	%r863, %r790, 1024;
	setp.eq.s32 	%p55, %r863, 0;
	@%p55 bra 	$L__BB3_101;
	ld.global.u32 	%r864, [%rd8+200];
	xor.b32  	%r936, %r936, %r864;
	ld.global.u32 	%r865, [%rd8+204];
	xor.b32  	%r1119, %r1119, %r865;
	ld.global.u32 	%r866, [%rd8+208];
	xor.b32  	%r1118, %r1118, %r866;
	ld.global.u32 	%r867, [%rd8+212];
	xor.b32  	%r1117, %r1117, %r867;
	ld.global.u32 	%r868, [%rd8+216];
	xor.b32  	%r932, %r932, %r868;
$L__BB3_101:
	and.b32  	%r870, %r790, 2048;
	setp.eq.s32 	%p56, %r870, 0;
	@%p56 bra 	$L__BB3_103;
	ld.global.u32 	%r871, [%rd8+220];
	xor.b32  	%r936, %r936, %r871;
	ld.global.u32 	%r872, [%rd8+224];
	xor.b32  	%r1119, %r1119, %r872;
	ld.global.u32 	%r873, [%rd8+228];
	xor.b32  	%r1118, %r1118, %r873;
	ld.global.u32 	%r874, [%rd8+232];
	xor.b32  	%r1117, %r1117, %r874;
	ld.global.u32 	%r875, [%rd8+236];
	xor.b32  	%r932, %r932, %r875;
$L__BB3_103:
	and.b32  	%r877, %r790, 4096;
	setp.eq.s32 	%p57, %r877, 0;
	@%p57 bra 	$L__BB3_105;
	ld.global.u32 	%r878, [%rd8+240];
	xor.b32  	%r936, %r936, %r878;
	ld.global.u32 	%r879, [%rd8+244];
	xor.b32  	%r1119, %r1119, %r879;
	ld.global.u32 	%r880, [%rd8+248];
	xor.b32  	%r1118, %r1118, %r880;
	ld.global.u32 	%r881, [%rd8+252];
	xor.b32  	%r1117, %r1117, %r881;
	ld.global.u32 	%r882, [%rd8+256];
	xor.b32  	%r932, %r932, %r882;
$L__BB3_105:
	and.b32  	%r884, %r790, 8192;
	setp.eq.s32 	%p58, %r884, 0;
	@%p58 bra 	$L__BB3_107;
	ld.global.u32 	%r885, [%rd8+260];
	xor.b32  	%r936, %r936, %r885;
	ld.global.u32 	%r886, [%rd8+264];
	xor.b32  	%r1119, %r1119, %r886;
	ld.global.u32 	%r887, [%rd8+268];
	xor.b32  	%r1118, %r1118, %r887;
	ld.global.u32 	%r888, [%rd8+272];
	xor.b32  	%r1117, %r1117, %r888;
	ld.global.u32 	%r889, [%rd8+276];
	xor.b32  	%r932, %r932, %r889;
$L__BB3_107:
	and.b32  	%r891, %r790, 16384;
	setp.eq.s32 	%p59, %r891, 0;
	@%p59 bra 	$L__BB3_109;
	ld.global.u32 	%r892, [%rd8+280];
	xor.b32  	%r936, %r936, %r892;
	ld.global.u32 	%r893, [%rd8+284];
	xor.b32  	%r1119, %r1119, %r893;
	ld.global.u32 	%r894, [%rd8+288];
	xor.b32  	%r1118, %r1118, %r894;
	ld.global.u32 	%r895, [%rd8+292];
	xor.b32  	%r1117, %r1117, %r895;
	ld.global.u32 	%r896, [%rd8+296];
	xor.b32  	%r932, %r932, %r896;
$L__BB3_109:
	and.b32  	%r898, %r790, 32768;
	setp.eq.s32 	%p60, %r898, 0;
	@%p60 bra 	$L__BB3_111;
	ld.global.u32 	%r899, [%rd8+300];
	xor.b32  	%r936, %r936, %r899;
	ld.global.u32 	%r900, [%rd8+304];
	xor.b32  	%r1119, %r1119, %r900;
	ld.global.u32 	%r901, [%rd8+308];
	xor.b32  	%r1118, %r1118, %r901;
	ld.global.u32 	%r902, [%rd8+312];
	xor.b32  	%r1117, %r1117, %r902;
	ld.global.u32 	%r903, [%rd8+316];
	xor.b32  	%r932, %r932, %r903;
$L__BB3_111:
	add.s32 	%r1115, %r1115, 16;
	setp.ne.s32 	%p61, %r1115, 32;
	@%p61 bra 	$L__BB3_79;
	mad.lo.s32 	%r904, %r1109, -31, %r366;
	add.s32 	%r1109, %r904, 1;
	setp.ne.s32 	%p62, %r1109, 5;
	@%p62 bra 	$L__BB3_78;
	st.local.u32 	[%rd1+4], %r936;
	st.local.v2.u32 	[%rd1+8], {%r1119, %r1118};
	st.local.v2.u32 	[%rd1+16], {%r1117, %r932};
$L__BB3_114:
	shr.u64 	%rd26, %rd3, 2;
	add.s32 	%r919, %r919, 1;
	setp.gt.u64 	%p63, %rd3, 3;
	@%p63 bra 	$L__BB3_2;
$L__BB3_115:
	cvta.to.global.u64 	%rd23, %rd10;
	shr.u32 	%r905, %r936, 2;
	xor.b32  	%r906, %r905, %r936;
	shl.b32 	%r907, %r932, 4;
	shl.b32 	%r908, %r906, 1;
	xor.b32  	%r909, %r908, %r907;
	xor.b32  	%r910, %r909, %r906;
	xor.b32  	%r911, %r910, %r932;
	add.s32 	%r912, %r1, %r911;
	add.s32 	%r913, %r912, 362437;
	rem.u32 	%r914, %r913, %r540;
	add.s32 	%r915, %r914, 1;
	abs.s32 	%r916, %r915;
	shl.b64 	%rd24, %rd2, 2;
	add.s64 	%rd25, %rd23, %rd24;
	st.global.u32 	[%rd25], %r916;
	ret;

}
	// .globl	_Z26kernelReemplazarPosicionesPiiiiiS_
.visible .entry _Z26kernelReemplazarPosicionesPiiiiiS_(
	.param .u64 .ptr .align 1 _Z26kernelReemplazarPosicionesPiiiiiS__param_0,
	.param .u32 _Z26kernelReemplazarPosicionesPiiiiiS__param_1,
	.param .u32 _Z26kernelReemplazarPosicionesPiiiiiS__param_2,
	.param .u32 _Z26kernelReemplazarPosicionesPiiiiiS__param_3,
	.param .u32 _Z26kernelReemplazarPosicionesPiiiiiS__param_4,
	.param .u64 .ptr .align 1 _Z26kernelReemplazarPosicionesPiiiiiS__param_5
)
{
	.local .align 8 .b8 	__local_depot4[48];
	.reg .b64 	%SP;
	.reg .b64 	%SPL;
	.reg .pred 	%p<70>;
	.reg .b32 	%r<1212>;
	.reg .b64 	%rd<31>;

	mov.u64 	%SPL, __local_depot4;
	ld.param.u64 	%rd14, [_Z26kernelReemplazarPosicionesPiiiiiS__param_0];
	ld.param.u32 	%r541, [_Z26kernelReemplazarPosicionesPiiiiiS__param_1];
	ld.param.u32 	%r542, [_Z26kernelReemplazarPosicionesPiiiiiS__param_2];
	ld.param.u32 	%r543, [_Z26kernelReemplazarPosicionesPiiiiiS__param_3];
	ld.param.u32 	%r544, [_Z26kernelReemplazarPosicionesPiiiiiS__param_4];
	ld.param.u64 	%rd15, [_Z26kernelReemplazarPosicionesPiiiiiS__param_5];
	cvta.to.global.u64 	%rd1, %rd14;
	cvta.to.global.u64 	%rd2, %rd15;
	add.u64 	%rd3, %SPL, 0;
	mov.u32 	%r545, %ctaid.x;
	mov.u32 	%r546, %ntid.x;
	mov.u32 	%r547, %tid.x;
	mad.lo.s32 	%r548, %r545, %r546, %r547;
	mov.b32 	%r549, 0;
	st.global.u32 	[%rd2], %r549;
	cvt.s64.s32 	%rd30, %r548;
	mul.wide.s32 	%rd17, %r548, 4;
	add.s64 	%rd5, %rd1, %rd17;
	ld.global.u32 	%r550, [%rd5];
	setp.ne.s32 	%p1, %r550, -1;
	@%p1 bra 	$L__BB4_121;
	cvt.u32.u64 	%r551, %rd30;
	div.s32 	%r552, %r551, %r542;
	setp.lt.s32 	%p2, %r552, 1;
	setp.gt.s32 	%p3, %r552, %r541;
	sub.s32 	%r553, %r551, %r542;
	mul.wide.s32 	%rd18, %r553, 4;
	add.s64 	%rd6, %rd1, %rd18;
	ld.global.u32 	%r1, [%rd6];
	or.pred  	%p4, %p2, %p3;
	@%p4 bra 	$L__BB4_4;
	setp.eq.s32 	%p5, %r1, -1;
	@%p5 bra 	$L__BB4_4;
	st.global.u32 	[%rd5], %r1;
	mov.b32 	%r554, -1;
	st.global.u32 	[%rd6], %r554;
	atom.global.add.u32 	%r555, [%rd2], 1;
	bra.uni 	$L__BB4_121;
$L__BB4_4:
	setp.eq.s32 	%p6, %r1, -1;
	@%p6 bra 	$L__BB4_121;
	xor.b32  	%r557, %r543, -1429050551;
	mul.lo.s32 	%r558, %r557, 1099087573;
	setp.gt.s32 	%p7, %r543, -1;
	selp.b32 	%r559, -644748465, -1947113066, %p7;
	add.s32 	%r560, %r559, %r558;
	add.s32 	%r2, %r560, 6615241;
	add.s32 	%r948, %r558, 123456789;
	st.local.v2.u32 	[%rd3], {%r2, %r948};
	xor.b32  	%r561, %r558, 362436069;
	add.s32 	%r562, %r559, 521288629;
	st.local.v2.u32 	[%rd3+8], {%r561, %r562};
	xor.b32  	%r563, %r559, 88675123;
	add.s32 	%r944, %r558, 5783321;
	st.local.v2.u32 	[%rd3+16], {%r563, %r944};
	setp.eq.s32 	%p8, %r551, 0;
	@%p8 bra 	$L__BB4_120;
	mov.b32 	%r931, 0;
	mov.u64 	%rd20, precalc_xorwow_matrix;
$L__BB4_7:
	mov.u64 	%rd7, %rd30;
	and.b64  	%rd8, %rd7, 3;
	setp.eq.s64 	%p9, %rd8, 0;
	@%p9 bra 	$L__BB4_119;
	mul.wide.u32 	%rd19, %r931, 3200;
	add.s64 	%rd9, %rd20, %rd19;
	mov.b32 	%r944, 0;
	mov.u32 	%r945, %r944;
	mov.u32 	%r946, %r944;
	mov.u32 	%r947, %r944;
	mov.u32 	%r948, %r944;
	mov.u32 	%r937, %r944;
$L__BB4_9:
	mul.wide.u32 	%rd21, %r937, 4;
	add.s64 	%rd22, %rd3, %rd21;
	ld.local.u32 	%r14, [%rd22+4];
	shl.b32 	%r15, %r937, 5;
	mov.b32 	%r943, 0;
$L__BB4_10:
	.pragma "nounroll";
	shr.u32 	%r567, %r14, %r943;
	and.b32  	%r568, %r567, 1;
	setp.eq.b32 	%p10, %r568, 1;
	not.pred 	%p11, %p10;
	add.s32 	%r569, %r15, %r943;
	mul.lo.s32 	%r570, %r569, 5;
	mul.wide.u32 	%rd23, %r570, 4;
	add.s64 	%rd10, %rd9, %rd23;
	@%p11 bra 	$L__BB4_12;
	ld.global.u32 	%r571, [%rd10];
	xor.b32  	%r948, %r948, %r571;
	ld.global.u32 	%r572, [%rd10+4];
	xor.b32  	%r947, %r947, %r572;
	ld.global.u32 	%r573, [%rd10+8];
	xor.b32  	%r946, %r946, %r573;
	ld.global.u32 	%r574, [%rd10+12];
	xor.b32  	%r945, %r945, %r574;
	ld.global.u32 	%r575, [%rd10+16];
	xor.b32  	%r944, %r944, %r575;
$L__BB4_12:
	and.b32  	%r577, %r567, 2;
	setp.eq.s32 	%p12, %r577, 0;
	@%p12 bra 	$L__BB4_14;
	ld.global.u32 	%r578, [%rd10+20];
	xor.b32  	%r948, %r948, %r578;
	ld.global.u32 	%r579, [%rd10+24];
	xor.b32  	%r947, %r947, %r579;
	ld.global.u32 	%r580, [%rd10+28];
	xor.b32  	%r946, %r946, %r580;
	ld.global.u32 	%r581, [%rd10+32];
	xor.b32  	%r945, %r945, %r581;
	ld.global.u32 	%r582, [%rd10+36];
	xor.b32  	%r944, %r944, %r582;
$L__BB4_14:
	and.b32  	%r584, %r567, 4;
	setp.eq.s32 	%p13, %r584, 0;
	@%p13 bra 	$L__BB4_16;
	ld.global.u32 	%r585, [%rd10+40];
	xor.b32  	%r948, %r948, %r585;
	ld.global.u32 	%r586, [%rd10+44];
	xor.b32  	%r947, %r947, %r586;
	ld.global.u32 	%r587, [%rd10+48];
	xor.b32  	%r946, %r946, %r587;
	ld.global.u32 	%r588, [%rd10+52];
	xor.b32  	%r945, %r945, %r588;
	ld.global.u32 	%r589, [%rd10+56];
	xor.b32  	%r944, %r944, %r589;
$L__BB4_16:
	and.b32  	%r591, %r567, 8;
	setp.eq.s32 	%p14, %r591, 0;
	@%p14 bra 	$L__BB4_18;
	ld.global.u32 	%r592, [%rd10+60];
	xor.b32  	%r948, %r948, %r592;
	ld.global.u32 	%r593, [%rd10+64];
	xor.b32  	%r947, %r947, %r593;
	ld.global.u32 	%r594, [%rd10+68];
	xor.b32  	%r946, %r946, %r594;
	ld.global.u32 	%r595, [%rd10+72];
	xor.b32  	%r945, %r945, %r595;
	ld.global.u32 	%r596, [%rd10+76];
	xor.b32  	%r944, %r944, %r596;
$L__BB4_18:
	and.b32  	%r598, %r567, 16;
	setp.eq.s32 	%p15, %r598, 0;
	@%p15 bra 	$L__BB4_20;
	ld.global.u32 	%r599, [%rd10+80];
	xor.b32  	%r948, %r948, %r599;
	ld.global.u32 	%r600, [%rd10+84];
	xor.b32  	%r947, %r947, %r600;
	ld.global.u32 	%r601, [%rd10+88];
	xor.b32  	%r946, %r946, %r601;
	ld.global.u32 	%r602, [%rd10+92];
	xor.b32  	%r945, %r945, %r602;
	ld.global.u32 	%r603, [%rd10+96];
	xor.b32  	%r944, %r944, %r603;
$L__BB4_20:
	and.b32  	%r605, %r567, 32;
	setp.eq.s32 	%p16, %r605, 0;
	@%p16 bra 	$L__BB4_22;
	ld.global.u32 	%r606, [%rd10+100];
	xor.b32  	%r948, %r948, %r606;
	ld.global.u32 	%r607, [%rd10+104];
	xor.b32  	%r947, %r947, %r607;
	ld.global.u32 	%r608, [%rd10+108];
	xor.b32  	%r946, %r946, %r608;
	ld.global.u32 	%r609, [%rd10+112];
	xor.b32  	%r945, %r945, %r609;
	ld.global.u32 	%r610, [%rd10+116];
	xor.b32  	%r944, %r944, %r610;
$L__BB4_22:
	and.b32  	%r612, %r567, 64;
	setp.eq.s32 	%p17, %r612, 0;
	@%p17 bra 	$L__BB4_24;
	ld.global.u32 	%r613, [%rd10+120];
	xor.b32  	%r948, %r948, %r613;
	ld.global.u32 	%r614, [%rd10+124];
	xor.b32  	%r947, %r947, %r614;
	ld.global.u32 	%r615, [%rd10+128];
	xor.b32  	%r946, %r946, %r615;
	ld.global.u32 	%r616, [%rd10+132];
	xor.b32  	%r945, %r945, %r616;
	ld.global.u32 	%r617, [%rd10+136];
	xor.b32  	%r944, %r944, %r617;
$L__BB4_24:
	and.b32  	%r619, %r567, 128;
	setp.eq.s32 	%p18, %r619, 0;
	@%p18 bra 	$L__BB4_26;
	ld.global.u32 	%r620, [%rd10+140];
	xor.b32  	%r948, %r948, %r620;
	ld.global.u32 	%r621, [%rd10+144];
	xor.b32  	%r947, %r947, %r621;
	ld.global.u32 	%r622, [%rd10+148];
	xor.b32  	%r946, %r946, %r622;
	ld.global.u32 	%r623, [%rd10+152];
	xor.b32  	%r945, %r945, %r623;
	ld.global.u32 	%r624, [%rd10+156];
	xor.b32  	%r944, %r944, %r624;
$L__BB4_26:
	and.b32  	%r626, %r567, 256;
	setp.eq.s32 	%p19, %r626, 0;
	@%p19 bra 	$L__BB4_28;
	ld.global.u32 	%r627, [%rd10+160];
	xor.b32  	%r948, %r948, %r627;
	ld.global.u32 	%r628, [%rd10+164];
	xor.b32  	%r947, %r947, %r628;
	ld.global.u32 	%r629, [%rd10+168];
	xor.b32  	%r946, %r946, %r629;
	ld.global.u32 	%r630, [%rd10+172];
	xor.b32  	%r945, %r945, %r630;
	ld.global.u32 	%r631, [%rd10+176];
	xor.b32  	%r944, %r944, %r631;
$L__BB4_28:
	and.b32  	%r633, %r567, 512;
	setp.eq.s32 	%p20, %r633, 0;
	@%p20 bra 	$L__BB4_30;
	ld.global.u32 	%r634, [%rd10+180];
	xor.b32  	%r948, %r948, %r634;
	ld.global.u32 	%r635, [%rd10+184];
	xor.b32  	%r947, %r947, %r635;
	ld.global.u32 	%r636, [%rd10+188];
	xor.b32  	%r946, %r946, %r636;
	ld.global.u32 	%r637, [%rd10+192];
	xor.b32  	%r945, %r945, %r637;
	ld.global.u32 	%r638, [%rd10+196];
	xor.b32  	%r944, %r944, %r638;
$L__BB4_30:
	and.b32  	%r640, %r567, 1024;
	setp.eq.s32 	%p21, %r640, 0;
	@%p21 bra 	$L__BB4_32;
	ld.global.u32 	%r641, [%rd10+200];
	xor.b32  	%r948, %r948, %r641;
	ld.global.u32 	%r642, [%rd10+204];
	xor.b32  	%r947, %r947, %r642;
	ld.global.u32 	%r643, [%rd10+208];
	xor.b32  	%r946, %r946, %r643;
	ld.global.u32 	%r644, [%rd10+212];
	xor.b32  	%r945, %r945, %r644;
	ld.global.u32 	%r645, [%rd10+216];
	xor.b32  	%r944, %r944, %r645;
$L__BB4_32:
	and.b32  	%r647, %r567, 2048;
	setp.eq.s32 	%p22, %r647, 0;
	@%p22 bra 	$L__BB4_34;
	ld.global.u32 	%r648, [%rd10+220];
	xor.b32  	%r948, %r948, %r648;
	ld.global.u32 	%r649, [%rd10+224];
	xor.b32  	%r947, %r947, %r649;
	ld.global.u32 	%r650, [%rd10+228];
	xor.b32  	%r946, %r946, %r650;
	ld.global.u32 	%r651, [%rd10+232];
	xor.b32  	%r945, %r945, %r651;
	ld.global.u32 	%r652, [%rd10+236];
	xor.b32  	%r944, %r944, %r652;
$L__BB4_34:
	and.b32  	%r654, %r567, 4096;
	setp.eq.s32 	%p23, %r654, 0;
	@%p23 bra 	$L__BB4_36;
	ld.global.u32 	%r655, [%rd10+240];
	xor.b32  	%r948, %r948, %r655;
	ld.global.u32 	%r656, [%rd10+244];
	xor.b32  	%r947, %r947, %r656;
	ld.global.u32 	%r657, [%rd10+248];
	xor.b32  	%r946, %r946, %r657;
	ld.global.u32 	%r658, [%rd10+252];
	xor.b32  	%r945, %r945, %r658;
	ld.global.u32 	%r659, [%rd10+256];
	xor.b32  	%r944, %r944, %r659;
$L__BB4_36:
	and.b32  	%r661, %r567, 8192;
	setp.eq.s32 	%p24, %r661, 0;
	@%p24 bra 	$L__BB4_38;
	ld.global.u32 	%r662, [%rd10+260];
	xor.b32  	%r948, %r948, %r662;
	ld.global.u32 	%r663, [%rd10+264];
	xor.b32  	%r947, %r947, %r663;
	ld.global.u32 	%r664, [%rd10+268];
	xor.b32  	%r946, %r946, %r664;
	ld.global.u32 	%r665, [%rd10+272];
	xor.b32  	%r945, %r945, %r665;
	ld.global.u32 	%r666, [%rd10+276];
	xor.b32  	%r944, %r944, %r666;
$L__BB4_38:
	and.b32  	%r668, %r567, 16384;
	setp.eq.s32 	%p25, %r668, 0;
	@%p25 bra 	$L__BB4_40;
	ld.global.u32 	%r669, [%rd10+280];
	xor.b32  	%r948, %r948, %r669;
	ld.global.u32 	%r670, [%rd10+284];
	xor.b32  	%r947, %r947, %r670;
	ld.global.u32 	%r671, [%rd10+288];
	xor.b32  	%r946, %r946, %r671;
	ld.global.u32 	%r672, [%rd10+292];
	xor.b32  	%r945, %r945, %r672;
	ld.global.u32 	%r673, [%rd10+296];
	xor.b32  	%r944, %r944, %r673;
$L__BB4_40:
	and.b32  	%r675, %r567, 32768;
	setp.eq.s32 	%p26, %r675, 0;
	@%p26 bra 	$L__BB4_42;
	ld.global.u32 	%r676, [%rd10+300];
	xor.b32  	%r948, %r948, %r676;
	ld.global.u32 	%r677, [%rd10+304];
	xor.b32  	%r947, %r947, %r677;
	ld.global.u32 	%r678, [%rd10+308];
	xor.b32  	%r946, %r946, %r678;
	ld.global.u32 	%r679, [%rd10+312];
	xor.b32  	%r945, %r945, %r679;
	ld.global.u32 	%r680, [%rd10+316];
	xor.b32  	%r944, %r944, %r680;
$L__BB4_42:
	add.s32 	%r943, %r943, 16;
	setp.ne.s32 	%p27, %r943, 32;
	@%p27 bra 	$L__BB4_10;
	mad.lo.s32 	%r681, %r937, -31, %r15;
	add.s32 	%r937, %r681, 1;
	setp.ne.s32 	%p28, %r937, 5;
	@%p28 bra 	$L__BB4_9;
	st.local.u32 	[%rd3+4], %r948;
	st.local.v2.u32 	[%rd3+8], {%r947, %r946};
	st.local.v2.u32 	[%rd3+16], {%r945, %r944};
	setp.eq.s64 	%p29, %rd8, 1;
	@%p29 bra 	$L__BB4_119;
	mov.b32 	%r944, 0;
	mov.u32 	%r1037, %r944;
	mov.u32 	%r1038, %r944;
	mov.u32 	%r1039, %r944;
	mov.u32 	%r948, %r944;
	mov.u32 	%r1029, %r944;
$L__BB4_46:
	mul.wide.u32 	%rd24, %r1029, 4;
	add.s64 	%rd25, %rd3, %rd24;
	ld.local.u32 	%r190, [%rd25+4];
	shl.b32 	%r191, %r1029, 5;
	mov.b32 	%r1035, 0;
$L__BB4_47:
	.pragma "nounroll";
	shr.u32 	%r684, %r190, %r1035;
	and.b32  	%r685, %r684, 1;
	setp.eq.b32 	%p30, %r685, 1;
	not.pred 	%p31, %p30;
	add.s32 	%r686, %r191, %r1035;
	mul.lo.s32 	%r687, %r686, 5;
	mul.wide.u32 	%rd26, %r687, 4;
	add.s64 	%rd11, %rd9, %rd26;
	@%p31 bra 	$L__BB4_49;
	ld.global.u32 	%r688, [%rd11];
	xor.b32  	%r948, %r948, %r688;
	ld.global.u32 	%r689, [%rd11+4];
	xor.b32  	%r1039, %r1039, %r689;
	ld.global.u32 	%r690, [%rd11+8];
	xor.b32  	%r1038, %r1038, %r690;
	ld.global.u32 	%r691, [%rd11+12];
	xor.b32  	%r1037, %r1037, %r691;
	ld.global.u32 	%r692, [%rd11+16];
	xor.b32  	%r944, %r944, %r692;
$L__BB4_49:
	and.b32  	%r694, %r684, 2;
	setp.eq.s32 	%p32, %r694, 0;
	@%p32 bra 	$L__BB4_51;
	ld.global.u32 	%r695, [%rd11+20];
	xor.b32  	%r948, %r948, %r695;
	ld.global.u32 	%r696, [%rd11+24];
	xor.b32  	%r1039, %r1039, %r696;
	ld.global.u32 	%r697, [%rd11+28];
	xor.b32  	%r1038, %r1038, %r697;
	ld.global.u32 	%r698, [%rd11+32];
	xor.b32  	%r1037, %r1037, %r698;
	ld.global.u32 	%r699, [%rd11+36];
	xor.b32  	%r944, %r944, %r699;
$L__BB4_51:
	and.b32  	%r701, %r684, 4;
	setp.eq.s32 	%p33, %r701, 0;
	@%p33 bra 	$L__BB4_53;
	ld.global.u32 	%r702, [%rd11+40];
	xor.b32  	%r948, %r948, %r702;
	ld.global.u32 	%r703, [%rd11+44];
	xor.b32  	%r1039, %r1039, %r703;
	ld.global.u32 	%r704, [%rd11+48];
	xor.b32  	%r1038, %r1038, %r704;
	ld.global.u32 	%r705, [%rd11+52];
	xor.b32  	%r1037, %r1037, %r705;
	ld.global.u32 	%r706, [%rd11+56];
	xor.b32  	%r944, %r944, %r706;
$L__BB4_53:
	and.b32  	%r708, %r684, 8;
	setp.eq.s32 	%p34, %r708, 0;
	@%p34 bra 	$L__BB4_55;
	ld.global.u32 	%r709, [%rd11+60];
	xor.b32  	%r948, %r948, %r709;
	ld.global.u32 	%r710, [%rd11+64];
	xor.b32  	%r1039, %r1039, %r710;
	ld.global.u32 	%r711, [%rd11+68];
	xor.b32  	%r1038, %r1038, %r711;
	ld.global.u32 	%r712, [%rd11+72];
	xor.b32  	%r1037, %r1037, %r712;
	ld.global.u32 	%r713, [%rd11+76];
	xor.b32  	%r944, %r944, %r713;
$L__BB4_55:
	and.b32  	%r715, %r684, 16;
	setp.eq.s32 	%p35, %r715, 0;
	@%p35 bra 	$L__BB4_57;
	ld.global.u32 	%r716, [%rd11+80];
	xor.b32  	%r948, %r948, %r716;
	ld.global.u32 	%r717, [%rd11+84];
	xor.b32  	%r1039, %r1039, %r717;
	ld.global.u32 	%r718, [%rd11+88];
	xor.b32  	%r1038, %r1038, %r718;
	ld.global.u32 	%r719, [%rd11+92];
	xor.b32  	%r1037, %r1037, %r719;
	ld.global.u32 	%r720, [%rd11+96];
	xor.b32  	%r944, %r944, %r720;
$L__BB4_57:
	and.b32  	%r722, %r684, 32;
	setp.eq.s32 	%p36, %r722, 0;
	@%p36 bra 	$L__BB4_59;
	ld.global.u32 	%r723, [%rd11+100];
	xor.b32  	%r948, %r948, %r723;
	ld.global.u32 	%r724, [%rd11+104];
	xor.b32  	%r1039, %r1039, %r724;
	ld.global.u32 	%r725, [%rd11+108];
	xor.b32  	%r1038, %r1038, %r725;
	ld.global.u32 	%r726, [%rd11+112];
	xor.b32  	%r1037, %r1037, %r726;
	ld.global.u32 	%r727, [%rd11+116];
	xor.b32  	%r944, %r944, %r727;
$L__BB4_59:
	and.b32  	%r729, %r684, 64;
	setp.eq.s32 	%p37, %r729, 0;
	@%p37 bra 	$L__BB4_61;
	ld.global.u32 	%r730, [%rd11+120];
	xor.b32  	%r948, %r948, %r730;
	ld.global.u32 	%r731, [%rd11+124];
	xor.b32  	%r1039, %r1039, %r731;
	ld.global.u32 	%r732, [%rd11+128];
	xor.b32  	%r1038, %r1038, %r732;
	ld.global.u32 	%r733, [%rd11+132];
	xor.b32  	%r1037, %r1037, %r733;
	ld.global.u32 	%r734, [%rd11+136];
	xor.b32  	%r944, %r944, %r734;
$L__BB4_61:
	and.b32  	%r736, %r684, 128;
	setp.eq.s32 	%p38, %r736, 0;
	@%p38 bra 	$L__BB4_63;
	ld.global.u32 	%r737, [%rd11+140];
	xor.b32  	%r948, %r948, %r737;
	ld.global.u32 	%r738, [%rd11+144];
	xor.b32  	%r1039, %r1039, %r738;
	ld.global.u32 	%r739, [%rd11+148];
	xor.b32  	%r1038, %r1038, %r739;
	ld.global.u32 	%r740, [%rd11+152];
	xor.b32  	%r1037, %r1037, %r740;
	ld.global.u32 	%r741, [%rd11+156];
	xor.b32  	%r944, %r944, %r741;
$L__BB4_63:
	and.b32  	%r743, %r684, 256;
	setp.eq.s32 	%p39, %r743, 0;
	@%p39 bra 	$L__BB4_65;
	ld.global.u32 	%r744, [%rd11+160];
	xor.b32  	%r948, %r948, %r744;
	ld.global.u32 	%r745, [%rd11+164];
	xor.b32  	%r1039, %r1039, %r745;
	ld.global.u32 	%r746, [%rd11+168];
	xor.b32  	%r1038, %r1038, %r746;
	ld.global.u32 	%r747, [%rd11+172];
	xor.b32  	%r1037, %r1037, %r747;
	ld.global.u32 	%r748, [%rd11+176];
	xor.b32  	%r944, %r944, %r748;
$L__BB4_65:
	and.b32  	%r750, %r684, 512;
	setp.eq.s32 	%p40, %r750, 0;
	@%p40 bra 	$L__BB4_67;
	ld.global.u32 	%r751, [%rd11+180];
	xor.b32  	%r948, %r948, %r751;
	ld.global.u32 	%r752, [%rd11+184];
	xor.b32  	%r1039, %r1039, %r752;
	ld.global.u32 	%r753, [%rd11+188];
	xor.b32  	%r1038, %r1038, %r753;
	ld.global.u32 	%r754, [%rd11+192];
	xor.b32  	%r1037, %r1037, %r754;
	ld.global.u32 	%r755, [%rd11+196];
	xor.b32  	%r944, %r944, %r755;
$L__BB4_67:
	and.b32  	%r757, %r684, 1024;
	setp.eq.s32 	%p41, %r757, 0;
	@%p41 bra 	$L__BB4_69;
	ld.global.u32 	%r758, [%rd11+200];
	xor.b32  	%r948, %r948, %r758;
	ld.global.u32 	%r759, [%rd11+204];
	xor.b32  	%r1039, %r1039, %r759;
	ld.global.u32 	%r760, [%rd11+208];
	xor.b32  	%r1038, %r1038, %r760;
	ld.global.u32 	%r761, [%rd11+212];
	xor.b32  	%r1037, %r1037, %r761;
	ld.global.u32 	%r762, [%rd11+216];
	xor.b32  	%r944, %r944, %r762;
$L__BB4_69:
	and.b32  	%r764, %r684, 2048;
	setp.eq.s32 	%p42, %r764, 0;
	@%p42 bra 	$L__BB4_71;
	ld.global.u32 	%r765, [%rd11+220];
	xor.b32  	%r948, %r948, %r765;
	ld.global.u32 	%r766, [%rd11+224];
	xor.b32  	%r1039, %r1039, %r766;
	ld.global.u32 	%r767, [%rd11+228];
	xor.b32  	%r1038, %r1038, %r767;
	ld.global.u32 	%r768, [%rd11+232];
	xor.b32  	%r1037, %r1037, %r768;
	ld.global.u32 	%r769, [%rd11+236];
	xor.b32  	%r944, %r944, %r769;
$L__BB4_71:
	and.b32  	%r771, %r684, 4096;
	setp.eq.s32 	%p43, %r771, 0;
	@%p43 bra 	$L__BB4_73;
	ld.global.u32 	%r772, [%rd11+240];
	xor.b32  	%r948, %r948, %r772;
	ld.global.u32 	%r773, [%rd11+244];
	xor.b32  	%r1039, %r1039, %r773;
	ld.global.u32 	%r774, [%rd11+248];
	xor.b32  	%r1038, %r1038, %r774;
	ld.global.u32 	%r775, [%rd11+252];
	xor.b32  	%r1037, %r1037, %r775;
	ld.global.u32 	%r776, [%rd11+256];
	xor.b32  	%r944, %r944, %r776;
$L__BB4_73:
	and.b32  	%r778, %r684, 8192;
	setp.eq.s32 	%p44, %r778, 0;
	@%p44 bra 	$L__BB4_75;
	ld.global.u32 	%r779, [%rd11+260];
	xor.b32  	%r948, %r948, %r779;
	ld.global.u32 	%r780, [%rd11+264];
	xor.b32  	%r1039, %r1039, %r780;
	ld.global.u32 	%r781, [%rd11+268];
	xor.b32  	%r1038, %r1038, %r781;
	ld.global.u32 	%r782, [%rd11+272];
	xor.b32  	%r1037, %r1037, %r782;
	ld.global.u32 	%r783, [%rd11+276];
	xor.b32  	%r944, %r944, %r783;
$L__BB4_75:
	and.b32  	%r785, %r684, 16384;
	setp.eq.s32 	%p45, %r785, 0;
	@%p45 bra 	$L__BB4_77;
	ld.global.u32 	%r786, [%rd11+280];
	xor.b32  	%r948, %r948, %r786;
	ld.global.u32 	%r787, [%rd11+284];
	xor.b32  	%r1039, %r1039, %r787;
	ld.global.u32 	%r788, [%rd11+288];
	xor.b32  	%r1038, %r1038, %r788;
	ld.global.u32 	%r789, [%rd11+292];
	xor.b32  	%r1037, %r1037, %r789;
	ld.global.u32 	%r790, [%rd11+296];
	xor.b32  	%r944, %r944, %r790;
$L__BB4_77:
	and.b32  	%r792, %r684, 32768;
	setp.eq.s32 	%p46, %r792, 0;
	@%p46 bra 	$L__BB4_79;
	ld.global.u32 	%r793, [%rd11+300];
	xor.b32  	%r948, %r948, %r793;
	ld.global.u32 	%r794, [%rd11+304];
	xor.b32  	%r1039, %r1039, %r794;
	ld.global.u32 	%r795, [%rd11+308];
	xor.b32  	%r1038, %r1038, %r795;
	ld.global.u32 	%r796, [%rd11+312];
	xor.b32  	%r1037, %r1037, %r796;
	ld.global.u32 	%r797, [%rd11+316];
	xor.b32  	%r944, %r944, %r797;
$L__BB4_79:
	add.s32 	%r1035, %r1035, 16;
	setp.ne.s32 	%p47, %r1035, 32;
	@%p47 bra 	$L__BB4_47;
	mad.lo.s32 	%r798, %r1029, -31, %r191;
	add.s32 	%r1029, %r798, 1;
	setp.ne.s32 	%p48, %r1029, 5;
	@%p48 bra 	$L__BB4_46;
	st.local.u32 	[%rd3+4], %r948;
	st.local.v2.u32 	[%rd3+8], {%r1039, %r1038};
	st.local.v2.u32 	[%rd3+16], {%r1037, %r944};
	setp.ne.s64 	%p49, %rd8, 3;
	@%p49 bra 	$L__BB4_119;
	mov.b32 	%r944, 0;
	mov.u32 	%r1129, %r944;
	mov.u32 	%r1130, %r944;
	mov.u32 	%r1131, %r944;
	mov.u32 	%r948, %r944;
	mov.u32 	%r1121, %r944;
$L__BB4_83:
	mul.wide.u32 	%rd27, %r1121, 4;
	add.s64 	%rd28, %rd3, %rd27;
	ld.local.u32 	%r366, [%rd28+4];
	shl.b32 	%r367, %r1121, 5;
	mov.b32 	%r1127, 0;
$L__BB4_84:
	.pragma "nounroll";
	shr.u32 	%r801, %r366, %r1127;
	and.b32  	%r802, %r801, 1;
	setp.eq.b32 	%p50, %r802, 1;
	not.pred 	%p51, %p50;
	add.s32 	%r803, %r367, %r1127;
	mul.lo.s32 	%r804, %r803, 5;
	mul.wide.u32 	%rd29, %r804, 4;
	add.s64 	%rd12, %rd9, %rd29;
	@%p51 bra 	$L__BB4_86;
	ld.global.u32 	%r805, [%rd12];
	xor.b32  	%r948, %r948, %r805;
	ld.global.u32 	%r806, [%rd12+4];
	xor.b32  	%r1131, %r1131, %r806;
	ld.global.u32 	%r807, [%rd12+8];
	xor.b32  	%r1130, %r1130, %r807;
	ld.global.u32 	%r808, [%rd12+12];
	xor.b32  	%r1129, %r1129, %r808;
	ld.global.u32 	%r809, [%rd12+16];
	xor.b32  	%r944, %r944, %r809;
$L__BB4_86:
	and.b32  	%r811, %r801, 2;
	setp.eq.s32 	%p52, %r811, 0;
	@%p52 bra 	$L__BB4_88;
	ld.global.u32 	%r812, [%rd12+20];
	xor.b32  	%r948, %r948, %r812;
	ld.global.u32 	%r813, [%rd12+24];
	xor.b32  	%r1131, %r1131, %r813;
	ld.global.u32 	%r814, [%rd12+28];
	xor.b32  	%r1130, %r1130, %r814;
	ld.global.u32 	%r815, [%rd12+32];
	xor.b32  	%r1129, %r1129, %r815;
	ld.global.u32 	%r816, [%rd12+36];
	xor.b32  	%r944, %r944, %r816;
$L__BB4_88:
	and.b32  	%r818, %r801, 4;
	setp.eq.s32 	%p53, %r818, 0;
	@%p53 bra 	$L__BB4_90;
	ld.global.u32 	%r819, [%rd12+40];
	xor.b32  	%r948, %r948, %r819;
	ld.global.u32 	%r820, [%rd12+44];
	xor.b32  	%r1131, %r1131, %r820;
	ld.global.u32 	%r821, [%rd12+48];
	xor.b32  	%r1130, %r1130, %r821;
	ld.global.u32 	%r822, [%rd12+52];
	xor.b32  	%r1129, %r1129, %r822;
	ld.global.u32 	%r823, [%rd12+56];
	xor.b32  	%r944, %r944, %r823;
$L__BB4_90:
	and.b32  	%r825, %r801, 8;
	setp.eq.s32 	%p54, %r825, 0;
	@%p54 bra 	$L__BB4_92;
	ld.global.u32 	%r826, [%rd12+60];
	xor.b32  	%r948, %r948, %r826;
	ld.global.u32 	%r827, [%rd12+64];
	xor.b32  	%r1131, %r1131, %r827;
	ld.global.u32 	%r828, [%rd12+68];
	xor.b32  	%r1130, %r1130, %r828;
	ld.global.u32 	%r829, [%rd12+72];
	xor.b32  	%r1129, %r1129, %r829;
	ld.global.u32 	%r830, [%rd12+76];
	xor.b32  	%r944, %r944, %r830;
$L__BB4_92:
	and.b32  	%r832, %r801, 16;
	setp.eq.s32 	%p55, %r832, 0;
	@%p55 bra 	$L__BB4_94;
	ld.global.u32 	%r833, [%rd12+80];
	xor.b32  	%r948, %r948, %r833;
	ld.global.u32 	%r834, [%rd12+84];
	xor.b32  	%r1131, %r1131, %r834;
	ld.global.u32 	%r835, [%rd12+88];
	xor.b32  	%r1130, %r1130, %r835;
	ld.global.u32 	%r836, [%rd12+92];
	xor.b32  	%r1129, %r1129, %r836;
	ld.global.u32 	%r837, [%rd12+96];
	xor.b32  	%r944, %r944, %r837;
$L__BB4_94:
	and.b32  	%r839, %r801, 32;
	setp.eq.s32 	%p56, %r839, 0;
	@%p56 bra 	$L__BB4_96;
	ld.global.u32 	%r840, [%rd12+100];
	xor.b32  	%r948, %r948, %r840;
	ld.global.u32 	%r841, [%rd12+104];
	xor.b32  	%r1131, %r1131, %r841;
	ld.global.u32 	%r842, [%rd12+108];
	xor.b32  	%r1130, %r1130, %r842;
	ld.global.u32 	%r843, [%rd12+112];
	xor.b32  	%r1129, %r1129, %r843;
	ld.global.u32 	%r844, [%rd12+116];
	xor.b32  	%r944, %r944, %r844;
$L__BB4_96:
	and.b32  	%r846, %r801, 64;
	setp.eq.s32 	%p57, %r846, 0;
	@%p57 bra 	$L__BB4_98;
	ld.global.u32 	%r847, [%rd12+120];
	xor.b32  	%r948, %r948, %r847;
	ld.global.u32 	%r848, [%rd12+124];
	xor.b32  	%r1131, %r1131, %r848;
	ld.global.u32 	%r849, [%rd12+128];
	xor.b32  	%r1130, %r1130, %r849;
	ld.global.u32 	%r850, [%rd12+132];
	xor.b32  	%r1129, %r1129, %r850;
	ld.global.u32 	%r851, [%rd12+136];
	xor.b32  	%r944, %r944, %r851;
$L__BB4_98:
	and.b32  	%r853, %r801, 128;
	setp.eq.s32 	%p58, %r853, 0;
	@%p58 bra 	$L__BB4_100;
	ld.global.u32 	%r854, [%rd12+140];
	xor.b32  	%r948, %r948, %r854;
	ld.global.u32 	%r855, [%rd12+144];
	xor.b32  	%r1131, %r1131, %r855;
	ld.global.u32 	%r856, [%rd12+148];
	xor.b32  	%r1130, %r1130, %r856;
	ld.global.u32 	%r857, [%rd12+152];
	xor.b32  	%r1129, %r1129, %r857;
	ld.global.u32 	%r858, [%rd12+156];
	xor.b32  	%r944, %r944, %r858;
$L__BB4_100:
	and.b32  	%r860, %r801, 256;
	setp.eq.s32 	%p59, %r860, 0;
	@%p59 bra 	$L__BB4_102;
	ld.global.u32 	%r861, [%rd12+160];
	xor.b32  	%r948, %r948, %r861;
	ld.global.u32 	%r862, [%rd12+164];
	xor.b32  	%r1131, %r1131, %r862;
	ld.global.u32 	%r863, [%rd12+168];
	xor.b32  	%r1130, %r1130, %r863;
	ld.global.u32 	%r864, [%rd12+172];
	xor.b32  	%r1129, %r1129, %r864;
	ld.global.u32 	%r865, [%rd12+176];
	xor.b32  	%r944, %r944, %r865;
$L__BB4_102:
	and.b32  	%r867, %r801, 512;
	setp.eq.s32 	%p60, %r867, 0;
	@%p60 bra 	$L__BB4_104;
	ld.global.u32 	%r868, [%rd12+180];
	xor.b32  	%r948, %r948, %r868;
	ld.global.u32 	%r869, [%rd12+184];
	xor.b32  	%r1131, %r1131, %r869;
	ld.global.u32 	%r870, [%rd12+188];
	xor.b32  	%r1130, %r1130, %r870;
	ld.global.u32 	%r871, [%rd12+192];
	xor.b32  	%r1129, %r1129, %r871;
	ld.global.u32 	%r872, [%rd12+196];
	xor.b32  	%r944, %r944, %r872;
$L__BB4_104:
	and.b32  	%r874, %r801, 1024;
	setp.eq.s32 	%p61, %r874, 0;
	@%p61 bra 	$L__BB4_106;
	ld.global.u32 	%r875, [%rd12+200];
	xor.b32  	%r948, %r948, %r875;
	ld.global.u32 	%r876, [%rd12+204];
	xor.b32  	%r1131, %r1131, %r876;
	ld.global.u32 	%r877, [%rd12+208];
	xor.b32  	%r1130, %r1130, %r877;
	ld.global.u32 	%r878, [%rd12+212];
	xor.b32  	%r1129, %r1129, %r878;
	ld.global.u32 	%r879, [%rd12+216];
	xor.b32  	%r944, %r944, %r879;
$L__BB4_106:
	and.b32  	%r881, %r801, 2048;
	setp.eq.s32 	%p62, %r881, 0;
	@%p62 bra 	$L__BB4_108;
	ld.global.u32 	%r882, [%rd12+220];
	xor.b32  	%r948, %r948, %r882;
	ld.global.u32 	%r883, [%rd12+224];
	xor.b32  	%r1131, %r1131, %r883;
	ld.global.u32 	%r884, [%rd12+228];
	xor.b32  	%r1130, %r1130, %r884;
	ld.global.u32 	%r885, [%rd12+232];
	xor.b32  	%r1129, %r1129, %r885;
	ld.global.u32 	%r886, [%rd12+236];
	xor.b32  	%r944, %r944, %r886;
$L__BB4_108:
	and.b32  	%r888, %r801, 4096;
	setp.eq.s32 	%p63, %r888, 0;
	@%p63 bra 	$L__BB4_110;
	ld.global.u32 	%r889, [%rd12+240];
	xor.b32  	%r948, %r948, %r889;
	ld.global.u32 	%r890, [%rd12+244];
	xor.b32  	%r1131, %r1131, %r890;
	ld.global.u32 	%r891, [%rd12+248];
	xor.b32  	%r1130, %r1130, %r891;
	ld.global.u32 	%r892, [%rd12+252];
	xor.b32  	%r1129, %r1129, %r892;
	ld.global.u32 	%r893, [%rd12+256];
	xor.b32  	%r944, %r944, %r893;
$L__BB4_110:
	and.b32  	%r895, %r801, 8192;
	setp.eq.s32 	%p64, %r895, 0;
	@%p64 bra 	$L__BB4_112;
	ld.global.u32 	%r896, [%rd12+260];
	xor.b32  	%r948, %r948, %r896;
	ld.global.u32 	%r897, [%rd12+264];
	xor.b32  	%r1131, %r1131, %r897;
	ld.global.u32 	%r898, [%rd12+268];
	xor.b32  	%r1130, %r1130, %r898;
	ld.global.u32 	%r899, [%rd12+272];
	xor.b32  	%r1129, %r1129, %r899;
	ld.global.u32 	%r900, [%rd12+276];
	xor.b32  	%r944, %r944, %r900;
$L__BB4_112:
	and.b32  	%r902, %r801, 16384;
	setp.eq.s32 	%p65, %r902, 0;
	@%p65 bra 	$L__BB4_114;
	ld.global.u32 	%r903, [%rd12+280];
	xor.b32  	%r948, %r948, %r903;
	ld.global.u32 	%r904, [%rd12+284];
	xor.b32  	%r1131, %r1131, %r904;
	ld.global.u32 	%r905, [%rd12+288];
	xor.b32  	%r1130, %r1130, %r905;
	ld.global.u32 	%r906, [%rd12+292];
	xor.b32  	%r1129, %r1129, %r906;
	ld.global.u32 	%r907, [%rd12+296];
	xor.b32  	%r944, %r944, %r907;
$L__BB4_114:
	and.b32  	%r909, %r801, 32768;
	setp.eq.s32 	%p66, %r909, 0;
	@%p66 bra 	$L__BB4_116;
	ld.global.u32 	%r910, [%rd12+300];
	xor.b32  	%r948, %r948, %r910;
	ld.global.u32 	%r911, [%rd12+304];
	xor.b32  	%r1131, %r1131, %r911;
	ld.global.u32 	%r912, [%rd12+308];
	xor.b32  	%r1130, %r1130, %r912;
	ld.global.u32 	%r913, [%rd12+312];
	xor.b32  	%r1129, %r1129, %r913;
	ld.global.u32 	%r914, [%rd12+316];
	xor.b32  	%r944, %r944, %r914;
$L__BB4_116:
	add.s32 	%r1127, %r1127, 16;
	setp.ne.s32 	%p67, %r1127, 32;
	@%p67 bra 	$L__BB4_84;
	mad.lo.s32 	%r915, %r1121, -31, %r367;
	add.s32 	%r1121, %r915, 1;
	setp.ne.s32 	%p68, %r1121, 5;
	@%p68 bra 	$L__BB4_83;
	st.local.u32 	[%rd3+4], %r948;
	st.local.v2.u32 	[%rd3+8], {%r1131, %r1130};
	st.local.v2.u32 	[%rd3+16], {%r1129, %r944};
$L__BB4_119:
	shr.u64 	%rd30, %rd7, 2;
	add.s32 	%r931, %r931, 1;
	setp.gt.u64 	%p69, %rd7, 3;
	@%p69 bra 	$L__BB4_7;
$L__BB4_120:
	shr.u32 	%r916, %r948, 2;
	xor.b32  	%r917, %r916, %r948;
	shl.b32 	%r918, %r944, 4;
	shl.b32 	%r919, %r917, 1;
	xor.b32  	%r920, %r919, %r918;
	xor.b32  	%r921, %r920, %r917;
	xor.b32  	%r922, %r921, %r944;
	add.s32 	%r923, %r2, %r922;
	add.s32 	%r924, %r923, 362437;
	rem.u32 	%r925, %r924, %r544;
	add.s32 	%r926, %r925, 1;
	abs.s32 	%r927, %r926;
	st.global.u32 	[%rd5], %r927;
	atom.global.add.u32 	%r928, [%rd2], 1;
$L__BB4_121:
	ret;

}
	// .globl	_Z22kernelEncontrarCaminosPiiiS_iPbi
.visible .entry _Z22kernelEncontrarCaminosPiiiS_iPbi(
	.param .u64 .ptr .align 1 _Z22kernelEncontrarCaminosPiiiS_iPbi_param_0,
	.param .u32 _Z22kernelEncontrarCaminosPiiiS_iPbi_param_1,
	.param .u32 _Z22kernelEncontrarCaminosPiiiS_iPbi_param_2,
	.param .u64 .ptr .align 1 _Z22kernelEncontrarCaminosPiiiS_iPbi_param_3,
	.param .u32 _Z22kernelEncontrarCaminosPiiiS_iPbi_param_4,
	.param .u64 .ptr .align 1 _Z22kernelEncontrarCaminosPiiiS_iPbi_param_5,
	.param .u32 _Z22kernelEncontrarCaminosPiiiS_iPbi_param_6
)
{
	.reg .pred 	%p<37>;
	.reg .b16 	%rs<17>;
	.reg .b32 	%r<46>;
	.reg .b64 	%rd<17>;

	ld.param.u64 	%rd7, [_Z22kernelEncontrarCaminosPiiiS_iPbi_param_0];
	ld.param.u32 	%r17, [_Z22kernelEncontrarCaminosPiiiS_iPbi_param_1];
	ld.param.u32 	%r18, [_Z22kernelEncontrarCaminosPiiiS_iPbi_param_2];
	ld.param.u64 	%rd8, [_Z22kernelEncontrarCaminosPiiiS_iPbi_param_3];
	ld.param.u32 	%r19, [_Z22kernelEncontrarCaminosPiiiS_iPbi_param_4];
	ld.param.u64 	%rd6, [_Z22kernelEncontrarCaminosPiiiS_iPbi_param_5];
	ld.param.u32 	%r20, [_Z22kernelEncontrarCaminosPiiiS_iPbi_param_6];
	cvta.to.global.u64 	%rd1, %rd8;
	cvta.to.global.u64 	%rd2, %rd7;
	mov.u32 	%r21, %ctaid.x;
	mov.u32 	%r22, %ntid.x;
	mov.u32 	%r23, %tid.x;
	mad.lo.s32 	%r1, %r21, %r22, %r23;
	mul.wide.s32 	%rd9, %r1, 4;
	add.s64 	%rd10, %rd2, %rd9;
	ld.global.u32 	%r24, [%rd10];
	setp.ne.s32 	%p2, %r24, %r20;
	setp.ne.s32 	%p3, %r24, -1;
	and.pred  	%p4, %p2, %p3;
	setp.ne.s32 	%p5, %r19, %r1;
	mov.b16 	%rs14, 0;
	or.pred  	%p6, %p5, %p4;
	@%p6 bra 	$L__BB5_14;
	mul.lo.s32 	%r2, %r18, %r17;
	setp.ge.s32 	%p7, %r19, %r2;
	@%p7 bra 	$L__BB5_14;
	div.s32 	%r26, %r1, %r18;
	setp.gt.s32 	%p8, %r26, 0;
	setp.lt.s32 	%p9, %r26, %r17;
	and.pred  	%p1, %p8, %p9;
	mov.b32 	%r44, 0;
	mul.wide.s32 	%rd12, %r18, 4;
	mov.u32 	%r45, %r19;
	mov.u32 	%r43, %r19;
$L__BB5_3:
	mov.u32 	%r5, %r43;
	add.s32 	%r43, %r5, 1;
	rem.s32 	%r27, %r43, %r18;
	add.s32 	%r7, %r5, -1;
	mul.wide.s32 	%rd11, %r5, 4;
	add.s64 	%rd3, %rd2, %rd11;
	ld.global.u32 	%r28, [%rd3+4];
	setp.ne.s32 	%p10, %r20, %r28;
	setp.lt.s32 	%p11, %r27, 1;
	or.pred  	%p12, %p11, %p10;
	setp.eq.s32 	%p13, %r43, %r45;
	or.pred  	%p14, %p12, %p13;
	@%p14 bra 	$L__BB5_5;
	add.s32 	%r44, %r44, 1;
	mov.b32 	%r37, -1;
	st.global.u32 	[%rd3+4], %r37;
	mov.b16 	%rs14, 0;
	mov.u16 	%rs15, %rs14;
	mov.u32 	%r45, %r5;
	bra.uni 	$L__BB5_13;
$L__BB5_5:
	add.s32 	%r43, %r5, %r18;
	add.s64 	%rd4, %rd3, %rd12;
	ld.global.u32 	%r29, [%rd4];
	setp.ne.s32 	%p15, %r20, %r29;
	setp.eq.s32 	%p16, %r43, %r45;
	or.pred  	%p17, %p15, %p16;
	setp.ge.s32 	%p18, %r43, %r2;
	or.pred  	%p19, %p18, %p17;
	@%p19 bra 	$L__BB5_7;
	add.s32 	%r44, %r44, 1;
	mov.b32 	%r36, -1;
	st.global.u32 	[%rd4], %r36;
	mov.b16 	%rs14, 0;
	mov.u16 	%rs15, %rs14;
	mov.u32 	%r45, %r5;
	bra.uni 	$L__BB5_13;
$L__BB5_7:
	ld.global.u32 	%r30, [%rd3+-4];
	setp.ne.s32 	%p20, %r20, %r30;
	rem.s32 	%r31, %r7, %r18;
	setp.lt.s32 	%p21, %r31, 1;
	or.pred  	%p22, %p21, %p20;
	setp.eq.s32 	%p23, %r7, %r45;
	or.pred  	%p24, %p22, %p23;
	@%p24 bra 	$L__BB5_9;
	add.s32 	%r44, %r44, 1;
	mov.b32 	%r35, -1;
	st.global.u32 	[%rd3+-4], %r35;
	mov.b16 	%rs14, 0;
	mov.u16 	%rs15, %rs14;
	mov.u32 	%r43, %r7;
	mov.u32 	%r45, %r5;
	bra.uni 	$L__BB5_13;
$L__BB5_9:
	sub.s32 	%r43, %r5, %r18;
	mul.wide.s32 	%rd13, %r43, 4;
	add.s64 	%rd5, %rd2, %rd13;
	ld.global.u32 	%r32, [%rd5];
	setp.eq.s32 	%p25, %r20, %r32;
	setp.ne.s32 	%p26, %r43, %r45;
	and.pred  	%p27, %p25, %p26;
	setp.ge.s32 	%p28, %r5, %r18;
	and.pred  	%p29, %p28, %p27;
	and.pred  	%p30, %p29, %p1;
	not.pred 	%p31, %p30;
	@%p31 bra 	$L__BB5_11;
	add.s32 	%r44, %r44, 1;
	mov.b32 	%r34, -1;
	st.global.u32 	[%rd5], %r34;
	mov.b16 	%rs14, 0;
	mov.u16 	%rs15, %rs14;
	mov.u32 	%r45, %r5;
	bra.uni 	$L__BB5_13;
$L__BB5_11:
	setp.lt.s32 	%p32, %r44, 1;
	mov.b16 	%rs15, 1;
	mov.b16 	%rs14, 0;
	mov.u32 	%r43, %r5;
	@%p32 bra 	$L__BB5_13;
	atom.global.add.u32 	%r33, [%rd1], 1;
	mov.b16 	%rs14, 1;
	mov.u16 	%rs15, %rs14;
	mov.u32 	%r43, %r5;
$L__BB5_13:
	setp.lt.s32 	%p33, %r43, %r2;
	or.b16  	%rs13, %rs15, %rs14;
	setp.eq.s16 	%p34, %rs13, 0;
	and.pred  	%p35, %p33, %p34;
	@%p35 bra 	$L__BB5_3;
$L__BB5_14:
	cvta.to.global.u64 	%rd14, %rd6;
	st.global.u8 	[%rd14], %rs14;
	ld.global.u32 	%r38, [%rd1];
	setp.lt.s32 	%p36, %r38, 1;
	@%p36 bra 	$L__BB5_16;
	mul.wide.s32 	%rd15, %r19, 4;
	add.s64 	%rd16, %rd2, %rd15;
	mov.b32 	%r39, -1;
	st.global.u32 	[%rd16], %r39;
$L__BB5_16:
	ret;

}
	// .globl	_Z20kernelEncontrarBombaPiiiiS_S_
.visible .entry _Z20kernelEncontrarBombaPiiiiS_S_(
	.param .u64 .ptr .align 1 _Z20kernelEncontrarBombaPiiiiS_S__param_0,
	.param .u32 _Z20kernelEncontrarBombaPiiiiS_S__param_1,
	.param .u32 _Z20kernelEncontrarBombaPiiiiS_S__param_2,
	.param .u32 _Z20kernelEncontrarBombaPiiiiS_S__param_3,
	.param .u64 .ptr .align 1 _Z20kernelEncontrarBombaPiiiiS_S__param_4,
	.param .u64 .ptr .align 1 _Z20kernelEncontrarBombaPiiiiS_S__param_5
)
{
	.reg .pred 	%p<16>;
	.reg .b32 	%r<23>;
	.reg .b64 	%rd<11>;

	ld.param.u64 	%rd6, [_Z20kernelEncontrarBombaPiiiiS_S__param_0];
	ld.param.u32 	%r6, [_Z20kernelEncontrarBombaPiiiiS_S__param_2];
	ld.param.u32 	%r5, [_Z20kernelEncontrarBombaPiiiiS_S__param_3];
	ld.param.u64 	%rd7, [_Z20kernelEncontrarBombaPiiiiS_S__param_4];
	ld.param.u64 	%rd5, [_Z20kernelEncontrarBombaPiiiiS_S__param_5];
	cvta.to.global.u64 	%rd1, %rd5;
	cvta.to.global.u64 	%rd2, %rd7;
	cvta.to.global.u64 	%rd3, %rd6;
	mov.u32 	%r7, %ctaid.x;
	mov.u32 	%r8, %ntid.x;
	mov.u32 	%r9, %tid.x;
	mad.lo.s32 	%r10, %r7, %r8, %r9;
	div.s32 	%r11, %r10, %r6;
	mul.lo.s32 	%r12, %r11, %r6;
	sub.s32 	%r1, %r10, %r12;
	div.s32 	%r13, %r5, %r6;
	mul.lo.s32 	%r2, %r13, %r6;
	setp.ne.s32 	%p1, %r11, %r13;
	cvt.u32.u64 	%r14, %rd7;
	setp.gt.s32 	%p2, %r14, 4;
	mul.wide.s32 	%rd8, %r10, 4;
	add.s64 	%rd4, %rd3, %rd8;
	or.pred  	%p3, %p2, %p1;
	@%p3 bra 	$L__BB6_3;
	ld.global.u32 	%r15, [%rd4];
	setp.ne.s32 	%p4, %r15, -1;
	@%p4 bra 	$L__BB6_3;
	atom.global.add.u32 	%r16, [%rd2], 1;
$L__BB6_3:
	sub.s32 	%r17, %r5, %r2;
	setp.ne.s32 	%p5, %r1, %r17;
	cvt.u32.u64 	%r18, %rd5;
	setp.gt.s32 	%p6, %r18, 4;
	or.pred  	%p7, %p6, %p5;
	@%p7 bra 	$L__BB6_6;
	ld.global.u32 	%r19, [%rd4];
	setp.ne.s32 	%p8, %r19, -1;
	@%p8 bra 	$L__BB6_6;
	atom.global.add.u32 	%r20, [%rd1], 1;
$L__BB6_6:
	bar.sync 	0;
	ld.global.u32 	%r3, [%rd2];
	ld.global.u32 	%r4, [%rd1];
	setp.eq.s32 	%p9, %r3, %r4;
	@%p9 bra 	$L__BB6_10;
	setp.eq.s32 	%p10, %r3, 5;
	setp.eq.s32 	%p11, %r4, 1;
	and.pred  	%p12, %p10, %p11;
	@%p12 bra 	$L__BB6_9;
	setp.ne.s32 	%p13, %r4, 5;
	setp.ne.s32 	%p14, %r3, 1;
	or.pred  	%p15, %p13, %p14;
	@%p15 bra 	$L__BB6_10;
$L__BB6_9:
	mul.wide.s32 	%rd9, %r5, 4;
	add.s64 	%rd10, %rd3, %rd9;
	mov.b32 	%r21, 66;
	st.global.u32 	[%rd10], %r21;
$L__BB6_10:
	bar.sync 	0;
	mov.b32 	%r22, 0;
	st.global.u32 	[%rd2], %r22;
	st.global.u32 	[%rd1], %r22;
	ret;

}
	// .globl	_Z30kernelEncontrarRompecabezasTNTPiiiiS_ii
.visible .entry _Z30kernelEncontrarRompecabezasTNTPiiiiS_ii(
	.param .u64 .ptr .align 1 _Z30kernelEncontrarRompecabezasTNTPiiiiS_ii_param_0,
	.param .u32 _Z30kernelEncontrarRompecabezasTNTPiiiiS_ii_param_1,
	.param .u32 _Z30kernelEncontrarRompecabezasTNTPiiiiS_ii_param_2,
	.param .u32 _Z30kernelEncontrarRompecabezasTNTPiiiiS_ii_param_3,
	.param .u64 .ptr .align 1 _Z30kernelEncontrarRompecabezasTNTPiiiiS_ii_param_4,
	.param .u32 _Z30kernelEncontrarRompecabezasTNTPiiiiS_ii_param_5,
	.param .u32 _Z30kernelEncontrarRompecabezasTNTPiiiiS_ii_param_6
)
{
	.local .align 8 .b8 	__local_depot7[48];
	.reg .b64 	%SP;
	.reg .b64 	%SPL;
	.reg .pred 	%p<71>;
	.reg .b32 	%r<1207>;
	.reg .b64 	%rd<33>;

	mov.u64 	%SPL, __local_depot7;
	ld.param.u64 	%rd12, [_Z30kernelEncontrarRompecabezasTNTPiiiiS_ii_param_0];
	ld.param.u32 	%r542, [_Z30kernelEncontrarRompecabezasTNTPiiiiS_ii_param_3];
	ld.param.u64 	%rd13, [_Z30kernelEncontrarRompecabezasTNTPiiiiS_ii_param_4];
	ld.param.u32 	%r543, [_Z30kernelEncontrarRompecabezasTNTPiiiiS_ii_param_5];
	ld.param.u32 	%r544, [_Z30kernelEncontrarRompecabezasTNTPiiiiS_ii_param_6];
	cvta.to.global.u64 	%rd1, %rd13;
	cvta.to.global.u64 	%rd2, %rd12;
	add.u64 	%rd3, %SPL, 0;
	mov.u32 	%r545, %ctaid.x;
	mov.u32 	%r546, %ntid.x;
	mov.u32 	%r547, %tid.x;
	mad.lo.s32 	%r1, %r545, %r546, %r547;
	mul.wide.s32 	%rd15, %r1, 4;
	add.s64 	%rd16, %rd2, %rd15;
	ld.global.u32 	%r548, [%rd16];
	setp.ne.s32 	%p1, %r548, -1;
	@%p1 bra 	$L__BB7_2;
	atom.global.add.u32 	%r549, [%rd1], 1;
$L__BB7_2:
	bar.sync 	0;
	ld.global.u32 	%r2, [%rd1];
	setp.ne.s32 	%p2, %r2, 6;
	setp.ne.s32 	%p3, %r1, %r542;
	or.pred  	%p4, %p3, %p2;
	@%p4 bra 	$L__BB7_4;
	mul.wide.s32 	%rd30, %r542, 4;
	add.s64 	%rd31, %rd2, %rd30;
	mov.b32 	%r922, 84;
	st.global.u32 	[%rd31], %r922;
	bra.uni 	$L__BB7_121;
$L__BB7_4:
	setp.ne.s32 	%p5, %r1, %r542;
	setp.lt.s32 	%p6, %r2, 7;
	or.pred  	%p7, %p5, %p6;
	@%p7 bra 	$L__BB7_121;
	cvt.s64.s32 	%rd4, %r542;
	xor.b32  	%r550, %r543, -1429050551;
	mul.lo.s32 	%r551, %r550, 1099087573;
	setp.gt.s32 	%p8, %r543, -1;
	selp.b32 	%r552, -644748465, -1947113066, %p8;
	add.s32 	%r553, %r552, %r551;
	add.s32 	%r3, %r553, 6615241;
	add.s32 	%r943, %r551, 123456789;
	st.local.v2.u32 	[%rd3], {%r3, %r943};
	xor.b32  	%r554, %r551, 362436069;
	add.s32 	%r555, %r552, 521288629;
	st.local.v2.u32 	[%rd3+8], {%r554, %r555};
	xor.b32  	%r556, %r552, 88675123;
	add.s32 	%r939, %r551, 5783321;
	st.local.v2.u32 	[%rd3+16], {%r556, %r939};
	setp.eq.s32 	%p9, %r542, 0;
	@%p9 bra 	$L__BB7_120;
	mov.b32 	%r926, 0;
	mov.u64 	%rd18, precalc_xorwow_matrix;
	mov.u64 	%rd32, %rd4;
$L__BB7_7:
	mov.u64 	%rd5, %rd32;
	and.b64  	%rd6, %rd5, 3;
	setp.eq.s64 	%p10, %rd6, 0;
	@%p10 bra 	$L__BB7_119;
	mul.wide.u32 	%rd17, %r926, 3200;
	add.s64 	%rd7, %rd18, %rd17;
	mov.b32 	%r939, 0;
	mov.u32 	%r940, %r939;
	mov.u32 	%r941, %r939;
	mov.u32 	%r942, %r939;
	mov.u32 	%r943, %r939;
	mov.u32 	%r932, %r939;
$L__BB7_9:
	mul.wide.u32 	%rd19, %r932, 4;
	add.s64 	%rd20, %rd3, %rd19;
	ld.local.u32 	%r15, [%rd20+4];
	shl.b32 	%r16, %r932, 5;
	mov.b32 	%r938, 0;
$L__BB7_10:
	.pragma "nounroll";
	shr.u32 	%r560, %r15, %r938;
	and.b32  	%r561, %r560, 1;
	setp.eq.b32 	%p11, %r561, 1;
	not.pred 	%p12, %p11;
	add.s32 	%r562, %r16, %r938;
	mul.lo.s32 	%r563, %r562, 5;
	mul.wide.u32 	%rd21, %r563, 4;
	add.s64 	%rd8, %rd7, %rd21;
	@%p12 bra 	$L__BB7_12;
	ld.global.u32 	%r564, [%rd8];
	xor.b32  	%r943, %r943, %r564;
	ld.global.u32 	%r565, [%rd8+4];
	xor.b32  	%r942, %r942, %r565;
	ld.global.u32 	%r566, [%rd8+8];
	xor.b32  	%r941, %r941, %r566;
	ld.global.u32 	%r567, [%rd8+12];
	xor.b32  	%r940, %r940, %r567;
	ld.global.u32 	%r568, [%rd8+16];
	xor.b32  	%r939, %r939, %r568;
$L__BB7_12:
	and.b32  	%r570, %r560, 2;
	setp.eq.s32 	%p13, %r570, 0;
	@%p13 bra 	$L__BB7_14;
	ld.global.u32 	%r571, [%rd8+20];
	xor.b32  	%r943, %r943, %r571;
	ld.global.u32 	%r572, [%rd8+24];
	xor.b32  	%r942, %r942, %r572;
	ld.global.u32 	%r573, [%rd8+28];
	xor.b32  	%r941, %r941, %r573;
	ld.global.u32 	%r574, [%rd8+32];
	xor.b32  	%r940, %r940, %r574;
	ld.global.u32 	%r575, [%rd8+36];
	xor.b32  	%r939, %r939, %r575;
$L__BB7_14:
	and.b32  	%r577, %r560, 4;
	setp.eq.s32 	%p14, %r577, 0;
	@%p14 bra 	$L__BB7_16;
	ld.global.u32 	%r578, [%rd8+40];
	xor.b32  	%r943, %r943, %r578;
	ld.global.u32 	%r579, [%rd8+44];
	xor.b32  	%r942, %r942, %r579;
	ld.global.u32 	%r580, [%rd8+48];
	xor.b32  	%r941, %r941, %r580;
	ld.global.u32 	%r581, [%rd8+52];
	xor.b32  	%r940, %r940, %r581;
	ld.global.u32 	%r582, [%rd8+56];
	xor.b32  	%r939, %r939, %r582;
$L__BB7_16:
	and.b32  	%r584, %r560, 8;
	setp.eq.s32 	%p15, %r584, 0;
	@%p15 bra 	$L__BB7_18;
	ld.global.u32 	%r585, [%rd8+60];
	xor.b32  	%r943, %r943, %r585;
	ld.global.u32 	%r586, [%rd8+64];
	xor.b32  	%r942, %r942, %r586;
	ld.global.u32 	%r587, [%rd8+68];
	xor.b32  	%r941, %r941, %r587;
	ld.global.u32 	%r588, [%rd8+72];
	xor.b32  	%r940, %r940, %r588;
	ld.global.u32 	%r589, [%rd8+76];
	xor.b32  	%r939, %r939, %r589;
$L__BB7_18:
	and.b32  	%r591, %r560, 16;
	setp.eq.s32 	%p16, %r591, 0;
	@%p16 bra 	$L__BB7_20;
	ld.global.u32 	%r592, [%rd8+80];
	xor.b32  	%r943, %r943, %r592;
	ld.global.u32 	%r593, [%rd8+84];
	xor.b32  	%r942, %r942, %r593;
	ld.global.u32 	%r594, [%rd8+88];
	xor.b32  	%r941, %r941, %r594;
	ld.global.u32 	%r595, [%rd8+92];
	xor.b32  	%r940, %r940, %r595;
	ld.global.u32 	%r596, [%rd8+96];
	xor.b32  	%r939, %r939, %r596;
$L__BB7_20:
	and.b32  	%r598, %r560, 32;
	setp.eq.s32 	%p17, %r598, 0;
	@%p17 bra 	$L__BB7_22;
	ld.global.u32 	%r599, [%rd8+100];
	xor.b32  	%r943, %r943, %r599;
	ld.global.u32 	%r600, [%rd8+104];
	xor.b32  	%r942, %r942, %r600;
	ld.global.u32 	%r601, [%rd8+108];
	xor.b32  	%r941, %r941, %r601;
	ld.global.u32 	%r602, [%rd8+112];
	xor.b32  	%r940, %r940, %r602;
	ld.global.u32 	%r603, [%rd8+116];
	xor.b32  	%r939, %r939, %r603;
$L__BB7_22:
	and.b32  	%r605, %r560, 64;
	setp.eq.s32 	%p18, %r605, 0;
	@%p18 bra 	$L__BB7_24;
	ld.global.u32 	%r606, [%rd8+120];
	xor.b32  	%r943, %r943, %r606;
	ld.global.u32 	%r607, [%rd8+124];
	xor.b32  	%r942, %r942, %r607;
	ld.global.u32 	%r608, [%rd8+128];
	xor.b32  	%r941, %r941, %r608;
	ld.global.u32 	%r609, [%rd8+132];
	xor.b32  	%r940, %r940, %r609;
	ld.global.u32 	%r610, [%rd8+136];
	xor.b32  	%r939, %r939, %r610;
$L__BB7_24:
	and.b32  	%r612, %r560, 128;
	setp.eq.s32 	%p19, %r612, 0;
	@%p19 bra 	$L__BB7_26;
	ld.global.u32 	%r613, [%rd8+140];
	xor.b32  	%r943, %r943, %r613;
	ld.global.u32 	%r614, [%rd8+144];
	xor.b32  	%r942, %r942, %r614;
	ld.global.u32 	%r615, [%rd8+148];
	xor.b32  	%r941, %r941, %r615;
	ld.global.u32 	%r616, [%rd8+152];
	xor.b32  	%r940, %r940, %r616;
	ld.global.u32 	%r617, [%rd8+156];
	xor.b32  	%r939, %r939, %r617;
$L__BB7_26:
	and.b32  	%r619, %r560, 256;
	setp.eq.s32 	%p20, %r619, 0;
	@%p20 bra 	$L__BB7_28;
	ld.global.u32 	%r620, [%rd8+160];
	xor.b32  	%r943, %r943, %r620;
	ld.global.u32 	%r621, [%rd8+164];
	xor.b32  	%r942, %r942, %r621;
	ld.global.u32 	%r622, [%rd8+168];
	xor.b32  	%r941, %r941, %r622;
	ld.global.u32 	%r623, [%rd8+172];
	xor.b32  	%r940, %r940, %r623;
	ld.global.u32 	%r624, [%rd8+176];
	xor.b32  	%r939, %r939, %r624;
$L__BB7_28:
	and.b32  	%r626, %r560, 512;
	setp.eq.s32 	%p21, %r626, 0;
	@%p21 bra 	$L__BB7_30;
	ld.global.u32 	%r627, [%rd8+180];
	xor.b32  	%r943, %r943, %r627;
	ld.global.u32 	%r628, [%rd8+184];
	xor.b32  	%r942, %r942, %r628;
	ld.global.u32 	%r629, [%rd8+188];
	xor.b32  	%r941, %r941, %r629;
	ld.global.u32 	%r630, [%rd8+192];
	xor.b32  	%r940, %r940, %r630;
	ld.global.u32 	%r631, [%rd8+196];
	xor.b32  	%r939, %r939, %r631;
$L__BB7_30:
	and.b32  	%r633, %r560, 1024;
	setp.eq.s32 	%p22, %r633, 0;
	@%p22 bra 	$L__BB7_32;
	ld.global.u32 	%r634, [%rd8+200];
	xor.b32  	%r943, %r943, %r634;
	ld.global.u32 	%r635, [%rd8+204];
	xor.b32  	%r942, %r942, %r635;
	ld.global.u32 	%r636, [%rd8+208];
	xor.b32  	%r941, %r941, %r636;
	ld.global.u32 	%r637, [%rd8+212];
	xor.b32  	%r940, %r940, %r637;
	ld.global.u32 	%r638, [%rd8+216];
	xor.b32  	%r939, %r939, %r638;
$L__BB7_32:
	and.b32  	%r640, %r560, 2048;
	setp.eq.s32 	%p23, %r640, 0;
	@%p23 bra 	$L__BB7_34;
	ld.global.u32 	%r641, [%rd8+220];
	xor.b32  	%r943, %r943, %r641;
	ld.global.u32 	%r642, [%rd8+224];
	xor.b32  	%r942, %r942, %r642;
	ld.global.u32 	%r643, [%rd8+228];
	xor.b32  	%r941, %r941, %r643;
	ld.global.u32 	%r644, [%rd8+232];
	xor.b32  	%r940, %r940, %r644;
	ld.global.u32 	%r645, [%rd8+236];
	xor.b32  	%r939, %r939, %r645;
$L__BB7_34:
	and.b32  	%r647, %r560, 4096;
	setp.eq.s32 	%p24, %r647, 0;
	@%p24 bra 	$L__BB7_36;
	ld.global.u32 	%r648, [%rd8+240];
	xor.b32  	%r943, %r943, %r648;
	ld.global.u32 	%r649, [%rd8+244];
	xor.b32  	%r942, %r942, %r649;
	ld.global.u32 	%r650, [%rd8+248];
	xor.b32  	%r941, %r941, %r650;
	ld.global.u32 	%r651, [%rd8+252];
	xor.b32  	%r940, %r940, %r651;
	ld.global.u32 	%r652, [%rd8+256];
	xor.b32  	%r939, %r939, %r652;
$L__BB7_36:
	and.b32  	%r654, %r560, 8192;
	setp.eq.s32 	%p25, %r654, 0;
	@%p25 bra 	$L__BB7_38;
	ld.global.u32 	%r655, [%rd8+260];
	xor.b32  	%r943, %r943, %r655;
	ld.global.u32 	%r656, [%rd8+264];
	xor.b32  	%r942, %r942, %r656;
	ld.global.u32 	%r657, [%rd8+268];
	xor.b32  	%r941, %r941, %r657;
	ld.global.u32 	%r658, [%rd8+272];
	xor.b32  	%r940, %r940, %r658;
	ld.global.u32 	%r659, [%rd8+276];
	xor.b32  	%r939, %r939, %r659;
$L__BB7_38:
	and.b32  	%r661, %r560, 16384;
	setp.eq.s32 	%p26, %r661, 0;
	@%p26 bra 	$L__BB7_40;
	ld.global.u32 	%r662, [%rd8+280];
	xor.b32  	%r943, %r943, %r662;
	ld.global.u32 	%r663, [%rd8+284];
	xor.b32  	%r942, %r942, %r663;
	ld.global.u32 	%r664, [%rd8+288];
	xor.b32  	%r941, %r941, %r664;
	ld.global.u32 	%r665, [%rd8+292];
	xor.b32  	%r940, %r940, %r665;
	ld.global.u32 	%r666, [%rd8+296];
	xor.b32  	%r939, %r939, %r666;
$L__BB7_40:
	and.b32  	%r668, %r560, 32768;
	setp.eq.s32 	%p27, %r668, 0;
	@%p27 bra 	$L__BB7_42;
	ld.global.u32 	%r669, [%rd8+300];
	xor.b32  	%r943, %r943, %r669;
	ld.global.u32 	%r670, [%rd8+304];
	xor.b32  	%r942, %r942, %r670;
	ld.global.u32 	%r671, [%rd8+308];
	xor.b32  	%r941, %r941, %r671;
	ld.global.u32 	%r672, [%rd8+312];
	xor.b32  	%r940, %r940, %r672;
	ld.global.u32 	%r673, [%rd8+316];
	xor.b32  	%r939, %r939, %r673;
$L__BB7_42:
	add.s32 	%r938, %r938, 16;
	setp.ne.s32 	%p28, %r938, 32;
	@%p28 bra 	$L__BB7_10;
	mad.lo.s32 	%r674, %r932, -31, %r16;
	add.s32 	%r932, %r674, 1;
	setp.ne.s32 	%p29, %r932, 5;
	@%p29 bra 	$L__BB7_9;
	st.local.u32 	[%rd3+4], %r943;
	st.local.v2.u32 	[%rd3+8], {%r942, %r941};
	st.local.v2.u32 	[%rd3+16], {%r940, %r939};
	setp.eq.s64 	%p30, %rd6, 1;
	@%p30 bra 	$L__BB7_119;
	mov.b32 	%r939, 0;
	mov.u32 	%r1032, %r939;
	mov.u32 	%r1033, %r939;
	mov.u32 	%r1034, %r939;
	mov.u32 	%r943, %r939;
	mov.u32 	%r1024, %r939;
$L__BB7_46:
	mul.wide.u32 	%rd22, %r1024, 4;
	add.s64 	%rd23, %rd3, %rd22;
	ld.local.u32 	%r191, [%rd23+4];
	shl.b32 	%r192, %r1024, 5;
	mov.b32 	%r1030, 0;
$L__BB7_47:
	.pragma "nounroll";
	shr.u32 	%r677, %r191, %r1030;
	and.b32  	%r678, %r677, 1;
	setp.eq.b32 	%p31, %r678, 1;
	not.pred 	%p32, %p31;
	add.s32 	%r679, %r192, %r1030;
	mul.lo.s32 	%r680, %r679, 5;
	mul.wide.u32 	%rd24, %r680, 4;
	add.s64 	%rd9, %rd7, %rd24;
	@%p32 bra 	$L__BB7_49;
	ld.global.u32 	%r681, [%rd9];
	xor.b32  	%r943, %r943, %r681;
	ld.global.u32 	%r682, [%rd9+4];
	xor.b32  	%r1034, %r1034, %r682;
	ld.global.u32 	%r683, [%rd9+8];
	xor.b32  	%r1033, %r1033, %r683;
	ld.global.u32 	%r684, [%rd9+12];
	xor.b32  	%r1032, %r1032, %r684;
	ld.global.u32 	%r685, [%rd9+16];
	xor.b32  	%r939, %r939, %r685;
$L__BB7_49:
	and.b32  	%r687, %r677, 2;
	setp.eq.s32 	%p33, %r687, 0;
	@%p33 bra 	$L__BB7_51;
	ld.global.u32 	%r688, [%rd9+20];
	xor.b32  	%r943, %r943, %r688;
	ld.global.u32 	%r689, [%rd9+24];
	xor.b32  	%r1034, %r1034, %r689;
	ld.global.u32 	%r690, [%rd9+28];
	xor.b32  	%r1033, %r1033, %r690;
	ld.global.u32 	%r691, [%rd9+32];
	xor.b32  	%r1032, %r1032, %r691;
	ld.global.u32 	%r692, [%rd9+36];
	xor.b32  	%r939, %r939, %r692;
$L__BB7_51:
	and.b32  	%r694, %r677, 4;
	setp.eq.s32 	%p34, %r694, 0;
	@%p34 bra 	$L__BB7_53;
	ld.global.u32 	%r695, [%rd9+40];
	xor.b32  	%r943, %r943, %r695;
	ld.global.u32 	%r696, [%rd9+44];
	xor.b32  	%r1034, %r1034, %r696;
	ld.global.u32 	%r697, [%rd9+48];
	xor.b32  	%r1033, %r1033, %r697;
	ld.global.u32 	%r698, [%rd9+52];
	xor.b32  	%r1032, %r1032, %r698;
	ld.global.u32 	%r699, [%rd9+56];
	xor.b32  	%r939, %r939, %r699;
$L__BB7_53:
	and.b32  	%r701, %r677, 8;
	setp.eq.s32 	%p35, %r701, 0;
	@%p35 bra 	$L__BB7_55;
	ld.global.u32 	%r702, [%rd9+60];
	xor.b32  	%r943, %r943, %r702;
	ld.global.u32 	%r703, [%rd9+64];
	xor.b32  	%r1034, %r1034, %r703;
	ld.global.u32 	%r704, [%rd9+68];
	xor.b32  	%r1033, %r1033, %r704;
	ld.global.u32 	%r705, [%rd9+72];
	xor.b32  	%r1032, %r1032, %r705;
	ld.global.u32 	%r706, [%rd9+76];
	xor.b32  	%r939, %r939, %r706;
$L__BB7_55:
	and.b32  	%r708, %r677, 16;
	setp.eq.s32 	%p36, %r708, 0;
	@%p36 bra 	$L__BB7_57;
	ld.global.u32 	%r709, [%rd9+80];
	xor.b32  	%r943, %r943, %r709;
	ld.global.u32 	%r710, [%rd9+84];
	xor.b32  	%r1034, %r1034, %r710;
	ld.global.u32 	%r711, [%rd9+88];
	xor.b32  	%r1033, %r1033, %r711;
	ld.global.u32 	%r712, [%rd9+92];
	xor.b32  	%r1032, %r1032, %r712;
	ld.global.u32 	%r713, [%rd9+96];
	xor.b32  	%r939, %r939, %r713;
$L__BB7_57:
	and.b32  	%r715, %r677, 32;
	setp.eq.s32 	%p37, %r715, 0;
	@%p37 bra 	$L__BB7_59;
	ld.global.u32 	%r716, [%rd9+100];
	xor.b32  	%r943, %r943, %r716;
	ld.global.u32 	%r717, [%rd9+104];
	xor.b32  	%r1034, %r1034, %r717;
	ld.global.u32 	%r718, [%rd9+108];
	xor.b32  	%r1033, %r1033, %r718;
	ld.global.u32 	%r719, [%rd9+112];
	xor.b32  	%r1032, %r1032, %r719;
	ld.global.u32 	%r720, [%rd9+116];
	xor.b32  	%r939, %r939, %r720;
$L__BB7_59:
	and.b32  	%r722, %r677, 64;
	setp.eq.s32 	%p38, %r722, 0;
	@%p38 bra 	$L__BB7_61;
	ld.global.u32 	%r723, [%rd9+120];
	xor.b32  	%r943, %r943, %r723;
	ld.global.u32 	%r724, [%rd9+124];
	xor.b32  	%r1034, %r1034, %r724;
	ld.global.u32 	%r725, [%rd9+128];
	xor.b32  	%r1033, %r1033, %r725;
	ld.global.u32 	%r726, [%rd9+132];
	xor.b32  	%r1032, %r1032, %r726;
	ld.global.u32 	%r727, [%rd9+136];
	xor.b32  	%r939, %r939, %r727;
$L__BB7_61:
	and.b32  	%r729, %r677, 128;
	setp.eq.s32 	%p39, %r729, 0;
	@%p39 bra 	$L__BB7_63;
	ld.global.u32 	%r730, [%rd9+140];
	xor.b32  	%r943, %r943, %r730;
	ld.global.u32 	%r731, [%rd9+144];
	xor.b32  	%r1034, %r1034, %r731;
	ld.global.u32 	%r732, [%rd9+148];
	xor.b32  	%r1033, %r1033, %r732;
	ld.global.u32 	%r733, [%rd9+152];
	xor.b32  	%r1032, %r1032, %r733;
	ld.global.u32 	%r734, [%rd9+156];
	xor.b32  	%r939, %r939, %r734;
$L__BB7_63:
	and.b32  	%r736, %r677, 256;
	setp.eq.s32 	%p40, %r736, 0;
	@%p40 bra 	$L__BB7_65;
	ld.global.u32 	%r737, [%rd9+160];
	xor.b32  	%r943, %r943, %r737;
	ld.global.u32 	%r738, [%rd9+164];
	xor.b32  	%r1034, %r1034, %r738;
	ld.global.u32 	%r739, [%rd9+168];
	xor.b32  	%r1033, %r1033, %r739;
	ld.global.u32 	%r740, [%rd9+172];
	xor.b32  	%r1032, %r1032, %r740;
	ld.global.u32 	%r741, [%rd9+176];
	xor.b32  	%r939, %r939, %r741;
$L__BB7_65:
	and.b32  	%r743, %r677, 512;
	setp.eq.s32 	%p41, %r743, 0;
	@%p41 bra 	$L__BB7_67;
	ld.global.u32 	%r744, [%rd9+180];
	xor.b32  	%r943, %r943, %r744;
	ld.global.u32 	%r745, [%rd9+184];
	xor.b32  	%r1034, %r1034, %r745;
	ld.global.u32 	%r746, [%rd9+188];
	xor.b32  	%r1033, %r1033, %r746;
	ld.global.u32 	%r747, [%rd9+192];
	xor.b32  	%r1032, %r1032, %r747;
	ld.global.u32 	%r748, [%rd9+196];
	xor.b32  	%r939, %r939, %r748;
$L__BB7_67:
	and.b32  	%r750, %r677, 1024;
	setp.eq.s32 	%p42, %r750, 0;
	@%p42 bra 	$L__BB7_69;
	ld.global.u32 	%r751, [%rd9+200];
	xor.b32  	%r943, %r943, %r751;
	ld.global.u32 	%r752, [%rd9+204];
	xor.b32  	%r1034, %r1034, %r752;
	ld.global.u32 	%r753, [%rd9+208];
	xor.b32  	%r1033, %r1033, %r753;
	ld.global.u32 	%r754, [%rd9+212];
	xor.b32  	%r1032, %r1032, %r754;
	ld.global.u32 	%r755, [%rd9+216];
	xor.b32  	%r939, %r939, %r755;
$L__BB7_69:
	and.b32  	%r757, %r677, 2048;
	setp.eq.s32 	%p43, %r757, 0;
	@%p43 bra 	$L__BB7_71;
	ld.global.u32 	%r758, [%rd9+220];
	xor.b32  	%r943, %r943, %r758;
	ld.global.u32 	%r759, [%rd9+224];
	xor.b32  	%r1034, %r1034, %r759;
	ld.global.u32 	%r760, [%rd9+228];
	xor.b32  	%r1033, %r1033, %r760;
	ld.global.u32 	%r761, [%rd9+232];
	xor.b32  	%r1032, %r1032, %r761;
	ld.global.u32 	%r762, [%rd9+236];
	xor.b32  	%r939, %r939, %r762;
$L__BB7_71:
	and.b32  	%r764, %r677, 4096;
	setp.eq.s32 	%p44, %r764, 0;
	@%p44 bra 	$L__BB7_73;
	ld.global.u32 	%r765, [%rd9+240];
	xor.b32  	%r943, %r943, %r765;
	ld.global.u32 	%r766, [%rd9+244];
	xor.b32  	%r1034, %r1034, %r766;
	ld.global.u32 	%r767, [%rd9+248];
	xor.b32  	%r1033, %r1033, %r767;
	ld.global.u32 	%r768, [%rd9+252];
	xor.b32  	%r1032, %r1032, %r768;
	ld.global.u32 	%r769, [%rd9+256];
	xor.b32  	%r939, %r939, %r769;
$L__BB7_73:
	and.b32  	%r771, %r677, 8192;
	setp.eq.s32 	%p45, %r771, 0;
	@%p45 bra 	$L__BB7_75;
	ld.global.u32 	%r772, [%rd9+260];
	xor.b32  	%r943, %r943, %r772;
	ld.global.u32 	%r773, [%rd9+264];
	xor.b32  	%r1034, %r1034, %r773;
	ld.global.u32 	%r774, [%rd9+268];
	xor.b32  	%r1033, %r1033, %r774;
	ld.global.u32 	%r775, [%rd9+272];
	xor.b32  	%r1032, %r1032, %r775;
	ld.global.u32 	%r776, [%rd9+276];
	xor.b32  	%r939, %r939, %r776;
$L__BB7_75:
	and.b32  	%r778, %r677, 16384;
	setp.eq.s32 	%p46, %r778, 0;
	@%p46 bra 	$L__BB7_77;
	ld.global.u32 	%r779, [%rd9+280];
	xor.b32  	%r943, %r943, %r779;
	ld.global.u32 	%r780, [%rd9+284];
	xor.b32  	%r1034, %r1034, %r780;
	ld.global.u32 	%r781, [%rd9+288];
	xor.b32  	%r1033, %r1033, %r781;
	ld.global.u32 	%r782, [%rd9+292];
	xor.b32  	%r1032, %r1032, %r782;
	ld.global.u32 	%r783, [%rd9+296];
	xor.b32  	%r939, %r939, %r783;
$L__BB7_77:
	and.b32  	%r785, %r677, 32768;
	setp.eq.s32 	%p47, %r785, 0;
	@%p47 bra 	$L__BB7_79;
	ld.global.u32 	%r786, [%rd9+300];
	xor.b32  	%r943, %r943, %r786;
	ld.global.u32 	%r787, [%rd9+304];
	xor.b32  	%r1034, %r1034, %r787;
	ld.global.u32 	%r788, [%rd9+308];
	xor.b32  	%r1033, %r1033, %r788;
	ld.global.u32 	%r789, [%rd9+312];
	xor.b32  	%r1032, %r1032, %r789;
	ld.global.u32 	%r790, [%rd9+316];
	xor.b32  	%r939, %r939, %r790;
$L__BB7_79:
	add.s32 	%r1030, %r1030, 16;
	setp.ne.s32 	%p48, %r1030, 32;
	@%p48 bra 	$L__BB7_47;
	mad.lo.s32 	%r791, %r1024, -31, %r192;
	add.s32 	%r1024, %r791, 1;
	setp.ne.s32 	%p49, %r1024, 5;
	@%p49 bra 	$L__BB7_46;
	st.local.u32 	[%rd3+4], %r943;
	st.local.v2.u32 	[%rd3+8], {%r1034, %r1033};
	st.local.v2.u32 	[%rd3+16], {%r1032, %r939};
	setp.ne.s64 	%p50, %rd6, 3;
	@%p50 bra 	$L__BB7_119;
	mov.b32 	%r939, 0;
	mov.u32 	%r1124, %r939;
	mov.u32 	%r1125, %r939;
	mov.u32 	%r1126, %r939;
	mov.u32 	%r943, %r939;
	mov.u32 	%r1116, %r939;
$L__BB7_83:
	mul.wide.u32 	%rd25, %r1116, 4;
	add.s64 	%rd26, %rd3, %rd25;
	ld.local.u32 	%r367, [%rd26+4];
	shl.b32 	%r368, %r1116, 5;
	mov.b32 	%r1122, 0;
$L__BB7_84:
	.pragma "nounroll";
	shr.u32 	%r794, %r367, %r1122;
	and.b32  	%r795, %r794, 1;
	setp.eq.b32 	%p51, %r795, 1;
	not.pred 	%p52, %p51;
	add.s32 	%r796, %r368, %r1122;
	mul.lo.s32 	%r797, %r796, 5;
	mul.wide.u32 	%rd27, %r797, 4;
	add.s64 	%rd10, %rd7, %rd27;
	@%p52 bra 	$L__BB7_86;
	ld.global.u32 	%r798, [%rd10];
	xor.b32  	%r943, %r943, %r798;
	ld.global.u32 	%r799, [%rd10+4];
	xor.b32  	%r1126, %r1126, %r799;
	ld.global.u32 	%r800, [%rd10+8];
	xor.b32  	%r1125, %r1125, %r800;
	ld.global.u32 	%r801, [%rd10+12];
	xor.b32  	%r1124, %r1124, %r801;
	ld.global.u32 	%r802, [%rd10+16];
	xor.b32  	%r939, %r939, %r802;
$L__BB7_86:
	and.b32  	%r804, %r794, 2;
	setp.eq.s32 	%p53, %r804, 0;
	@%p53 bra 	$L__BB7_88;
	ld.global.u32 	%r805, [%rd10+20];
	xor.b32  	%r943, %r943, %r805;
	ld.global.u32 	%r806, [%rd10+24];
	xor.b32  	%r1126, %r1126, %r806;
	ld.global.u32 	%r807, [%rd10+28];
	xor.b32  	%r1125, %r1125, %r807;
	ld.global.u32 	%r808, [%rd10+32];
	xor.b32  	%r1124, %r1124, %r808;
	ld.global.u32 	%r809, [%rd10+36];
	xor.b32  	%r939, %r939, %r809;
$L__BB7_88:
	and.b32  	%r811, %r794, 4;
	setp.eq.s32 	%p54, %r811, 0;
	@%p54 bra 	$L__BB7_90;
	ld.global.u32 	%r812, [%rd10+40];
	xor.b32  	%r943, %r943, %r812;
	ld.global.u32 	%r813, [%rd10+44];
	xor.b32  	%r1126, %r1126, %r813;
	ld.global.u32 	%r814, [%rd10+48];
	xor.b32  	%r1125, %r1125, %r814;
	ld.global.u32 	%r815, [%rd10+52];
	xor.b32  	%r1124, %r1124, %r815;
	ld.global.u32 	%r816, [%rd10+56];
	xor.b32  	%r939, %r939, %r816;
$L__BB7_90:
	and.b32  	%r818, %r794, 8;
	setp.eq.s32 	%p55, %r818, 0;
	@%p55 bra 	$L__BB7_92;
	ld.global.u32 	%r819, [%rd10+60];
	xor.b32  	%r943, %r943, %r819;
	ld.global.u32 	%r820, [%rd10+64];
	xor.b32  	%r1126, %r1126, %r820;
	ld.global.u32 	%r821, [%rd10+68];
	xor.b32  	%r1125, %r1125, %r821;
	ld.global.u32 	%r822, [%rd10+72];
	xor.b32  	%r1124, %r1124, %r822;
	ld.global.u32 	%r823, [%rd10+76];
	xor.b32  	%r939, %r939, %r823;
$L__BB7_92:
	and.b32  	%r825, %r794, 16;
	setp.eq.s32 	%p56, %r825, 0;
	@%p56 bra 	$L__BB7_94;
	ld.global.u32 	%r826, [%rd10+80];
	xor.b32  	%r943, %r943, %r826;
	ld.global.u32 	%r827, [%rd10+84];
	xor.b32  	%r1126, %r1126, %r827;
	ld.global.u32 	%r828, [%rd10+88];
	xor.b32  	%r1125, %r1125, %r828;
	ld.global.u32 	%r829, [%rd10+92];
	xor.b32  	%r1124, %r1124, %r829;
	ld.global.u32 	%r830, [%rd10+96];
	xor.b32  	%r939, %r939, %r830;
$L__BB7_94:
	and.b32  	%r832, %r794, 32;
	setp.eq.s32 	%p57, %r832, 0;
	@%p57 bra 	$L__BB7_96;
	ld.global.u32 	%r833, [%rd10+100];
	xor.b32  	%r943, %r943, %r833;
	ld.global.u32 	%r834, [%rd10+104];
	xor.b32  	%r1126, %r1126, %r834;
	ld.global.u32 	%r835, [%rd10+108];
	xor.b32  	%r1125, %r1125, %r835;
	ld.global.u32 	%r836, [%rd10+112];
	xor.b32  	%r1124, %r1124, %r836;
	ld.global.u32 	%r837, [%rd10+116];
	xor.b32  	%r939, %r939, %r837;
$L__BB7_96:
	and.b32  	%r839, %r794, 64;
	setp.eq.s32 	%p58, %r839, 0;
	@%p58 bra 	$L__BB7_98;
	ld.global.u32 	%r840, [%rd10+120];
	xor.b32  	%r943, %r943, %r840;
	ld.global.u32 	%r841, [%rd10+124];
	xor.b32  	%r1126, %r1126, %r841;
	ld.global.u32 	%r842, [%rd10+128];
	xor.b32  	%r1125, %r1125, %r842;
	ld.global.u32 	%r843, [%rd10+132];
	xor.b32  	%r1124, %r1124, %r843;
	ld.global.u32 	%r844, [%rd10+136];
	xor.b32  	%r939, %r939, %r844;
$L__BB7_98:
	and.b32  	%r846, %r794, 128;
	setp.eq.s32 	%p59, %r846, 0;
	@%p59 bra 	$L__BB7_100;
	ld.global.u32 	%r847, [%rd10+140];
	xor.b32  	%r943, %r943, %r847;
	ld.global.u32 	%r848, [%rd10+144];
	xor.b32  	%r1126, %r1126, %r848;
	ld.global.u32 	%r849, [%rd10+148];
	xor.b32  	%r1125, %r1125, %r849;
	ld.global.u32 	%r850, [%rd10+152];
	xor.b32  	%r1124, %r1124, %r850;
	ld.global.u32 	%r851, [%rd10+156];
	xor.b32  	%r939, %r939, %r851;
$L__BB7_100:
	and.b32  	%r853, %r794, 256;
	setp.eq.s32 	%p60, %r853, 0;
	@%p60 bra 	$L__BB7_102;
	ld.global.u32 	%r854, [%rd10+160];
	xor.b32  	%r943, %r943, %r854;
	ld.global.u32 	%r855, [%rd10+164];
	xor.b32  	%r1126, %r1126, %r855;
	ld.global.u32 	%r856, [%rd10+168];
	xor.b32  	%r1125, %r1125, %r856;
	ld.global.u32 	%r857, [%rd10+172];
	xor.b32  	%r1124, %r1124, %r857;
	ld.global.u32 	%r858, [%rd10+176];
	xor.b32  	%r939, %r939, %r858;
$L__BB7_102:
	and.b32  	%r860, %r794, 512;
	setp.eq.s32 	%p61, %r860, 0;
	@%p61 bra 	$L__BB7_104;
	ld.global.u32 	%r861, [%rd10+180];
	xor.b32  	%r943, %r943, %r861;
	ld.global.u32 	%r862, [%rd10+184];
	xor.b32  	%r1126, %r1126, %r862;
	ld.global.u32 	%r863, [%rd10+188];
	xor.b32  	%r1125, %r1125, %r863;
	ld.global.u32 	%r864, [%rd10+192];
	xor.b32  	%r1124, %r1124, %r864;
	ld.global.u32 	%r865, [%rd10+196];
	xor.b32  	%r939, %r939, %r865;
$L__BB7_104:
	and.b32  	%r867, %r794, 1024;
	setp.eq.s32 	%p62, %r867, 0;
	@%p62 bra 	$L__BB7_106;
	ld.global.u32 	%r868, [%rd10+200];
	xor.b32  	%r943, %r943, %r868;
	ld.global.u32 	%r869, [%rd10+204];
	xor.b32  	%r1126, %r1126, %r869;
	ld.global.u32 	%r870, [%rd10+208];
	xor.b32  	%r1125, %r1125, %r870;
	ld.global.u32 	%r871, [%rd10+212];
	xor.b32  	%r1124, %r1124, %r871;
	ld.global.u32 	%r872, [%rd10+216];
	xor.b32  	%r939, %r939, %r872;
$L__BB7_106:
	and.b32  	%r874, %r794, 2048;
	setp.eq.s32 	%p63, %r874, 0;
	@%p63 bra 	$L__BB7_108;
	ld.global.u32 	%r875, [%rd10+220];
	xor.b32  	%r943, %r943, %r875;
	ld.global.u32 	%r876, [%rd10+224];
	xor.b32  	%r1126, %r1126, %r876;
	ld.global.u32 	%r877, [%rd10+228];
	xor.b32  	%r1125, %r1125, %r877;
	ld.global.u32 	%r878, [%rd10+232];
	xor.b32  	%r1124, %r1124, %r878;
	ld.global.u32 	%r879, [%rd10+236];
	xor.b32  	%r939, %r939, %r879;
$L__BB7_108:
	and.b32  	%r881, %r794, 4096;
	setp.eq.s32 	%p64, %r881, 0;
	@%p64 bra 	$L__BB7_110;
	ld.global.u32 	%r882, [%rd10+240];
	xor.b32  	%r943, %r943, %r882;
	ld.global.u32 	%r883, [%rd10+244];
	xor.b32  	%r1126, %r1126, %r883;
	ld.global.u32 	%r884, [%rd10+248];
	xor.b32  	%r1125, %r1125, %r884;
	ld.global.u32 	%r885, [%rd10+252];
	xor.b32  	%r1124, %r1124, %r885;
	ld.global.u32 	%r886, [%rd10+256];
	xor.b32  	%r939, %r939, %r886;
$L__BB7_110:
	and.b32  	%r888, %r794, 8192;
	setp.eq.s32 	%p65, %r888, 0;
	@%p65 bra 	$L__BB7_112;
	ld.global.u32 	%r889, [%rd10+260];
	xor.b32  	%r943, %r943, %r889;
	ld.global.u32 	%r890, [%rd10+264];
	xor.b32  	%r1126, %r1126, %r890;
	ld.global.u32 	%r891, [%rd10+268];
	xor.b32  	%r1125, %r1125, %r891;
	ld.global.u32 	%r892, [%rd10+272];
	xor.b32  	%r1124, %r1124, %r892;
	ld.global.u32 	%r893, [%rd10+276];
	xor.b32  	%r939, %r939, %r893;
$L__BB7_112:
	and.b32  	%r895, %r794, 16384;
	setp.eq.s32 	%p66, %r895, 0;
	@%p66 bra 	$L__BB7_114;
	ld.global.u32 	%r896, [%rd10+280];
	xor.b32  	%r943, %r943, %r896;
	ld.global.u32 	%r897, [%rd10+284];
	xor.b32  	%r1126, %r1126, %r897;
	ld.global.u32 	%r898, [%rd10+288];
	xor.b32  	%r1125, %r1125, %r898;
	ld.global.u32 	%r899, [%rd10+292];
	xor.b32  	%r1124, %r1124, %r899;
	ld.global.u32 	%r900, [%rd10+296];
	xor.b32  	%r939, %r939, %r900;
$L__BB7_114:
	and.b32  	%r902, %r794, 32768;
	setp.eq.s32 	%p67, %r902, 0;
	@%p67 bra 	$L__BB7_116;
	ld.global.u32 	%r903, [%rd10+300];
	xor.b32  	%r943, %r943, %r903;
	ld.global.u32 	%r904, [%rd10+304];
	xor.b32  	%r1126, %r1126, %r904;
	ld.global.u32 	%r905, [%rd10+308];
	xor.b32  	%r1125, %r1125, %r905;
	ld.global.u32 	%r906, [%rd10+312];
	xor.b32  	%r1124, %r1124, %r906;
	ld.global.u32 	%r907, [%rd10+316];
	xor.b32  	%r939, %r939, %r907;
$L__BB7_116:
	add.s32 	%r1122, %r1122, 16;
	setp.ne.s32 	%p68, %r1122, 32;
	@%p68 bra 	$L__BB7_84;
	mad.lo.s32 	%r908, %r1116, -31, %r368;
	add.s32 	%r1116, %r908, 1;
	setp.ne.s32 	%p69, %r1116, 5;
	@%p69 bra 	$L__BB7_83;
	st.local.u32 	[%rd3+4], %r943;
	st.local.v2.u32 	[%rd3+8], {%r1126, %r1125};
	st.local.v2.u32 	[%rd3+16], {%r1124, %r939};
$L__BB7_119:
	shr.u64 	%rd32, %rd5, 2;
	add.s32 	%r926, %r926, 1;
	setp.gt.u64 	%p70, %rd5, 3;
	@%p70 bra 	$L__BB7_7;
$L__BB7_120:
	shr.u32 	%r909, %r943, 2;
	xor.b32  	%r910, %r909, %r943;
	shl.b32 	%r911, %r939, 4;
	shl.b32 	%r912, %r910, 1;
	xor.b32  	%r913, %r912, %r911;
	xor.b32  	%r914, %r913, %r910;
	xor.b32  	%r915, %r914, %r939;
	add.s32 	%r916, %r3, %r915;
	add.s32 	%r917, %r916, 362437;
	rem.u32 	%r918, %r917, %r544;
	add.s32 	%r919, %r918, 1;
	abs.s32 	%r920, %r919;
	add.s32 	%r921, %r920, 7;
	shl.b64 	%rd28, %rd4, 2;
	add.s64 	%rd29, %rd2, %rd28;
	st.global.u32 	[%rd29], %r921;
$L__BB7_121:
	bar.sync 	0;
	mov.b32 	%r923, 0;
	st.global.u32 	[%rd1], %r923;
	ret;

}


// ===== COMPILED SASS (sm_100) =====

	.target	sm_100

	.elftype	@"ET_EXEC"


//--------------------- .note.nv.tkinfo           --------------------------
	.section	.note.nv.tkinfo,"",@"SHT_NOTE"
	.sectionflags	@"SHF_NOTE_NV_TKINFO"
	.tkinfo
        /*0018*/ 	.word	0x00000002
        /*0030*/ 	.string	""
        /*0030*/ 	.string	"ptxas"
        /*0030*/ 	.string	"Cuda compilation tools, release 13.0, V13.0.88"
        /*0030*/ 	.string	"Build cuda_13.0.r13.0/compiler.36424714_0"
        /*0030*/ 	.string	"-arch sm_100 -m 64 "



//--------------------- .note.nv.cuinfo           --------------------------
	.section	.note.nv.cuinfo,"",@"SHT_NOTE"
	.sectionflags	@"SHF_NOTE_NV_CUINFO"
        /*0018*/ 	.short	0x0002
        /*001a*/ 	.short	0x0064
        /*001c*/ 	.short	0x0082
	.zero		2


//--------------------- .nv.info                  --------------------------
	.section	.nv.info,"",@"SHT_CUDA_INFO"
	.align	4


	//----- nvinfo : EIATTR_REGCOUNT
	.align		4
        /*0000*/ 	.byte	0x04, 0x2f
        /*0002*/ 	.short	(.L_10 - .L_9)
	.align		4
.L_9:
        /*0004*/ 	.word	index@(_Z11kernelBombaPiiii)
        /*0008*/ 	.word	0x0000000d


	//----- nvinfo : EIATTR_FRAME_SIZE
	.align		4
.L_10:
        /*000c*/ 	.byte	0x04, 0x11
        /*000e*/ 	.short	(.L_12 - .L_11)
	.align		4
.L_11:
        /*0010*/ 	.word	index@(_Z11kernelBombaPiiii)
        /*0014*/ 	.word	0x00000000


	//----- nvinfo : EIATTR_REGCOUNT
	.align		4
.L_12:
        /*0018*/ 	.byte	0x04, 0x2f
        /*001a*/ 	.short	(.L_14 - .L_13)
	.align		4
.L_13:
        /*001c*/ 	.word	index@(_Z9kernelTNTPiiii)
        /*0020*/ 	.word	0x00000012


	//----- nvinfo : EIATTR_FRAME_SIZE
	.align		4
.L_14:
        /*0024*/ 	.byte	0x04, 0x11
        /*0026*/ 	.short	(.L_16 - .L_15)
	.align		4
.L_15:
        /*0028*/ 	.word	index@(_Z9kernelTNTPiiii)
        /*002c*/ 	.word	0x00000000


	//----- nvinfo : EIATTR_REGCOUNT
	.align		4
.L_16:
        /*0030*/ 	.byte	0x04, 0x2f
        /*0032*/ 	.short	(.L_18 - .L_17)
	.align		4
.L_17:
        /*0034*/ 	.word	index@(_Z18kernelRompeCabezasPiiiii)
        /*0038*/ 	.word	0x0000000c


	//----- nvinfo : EIATTR_FRAME_SIZE
	.align		4
.L_18:
        /*003c*/ 	.byte	0x04, 0x11
        /*003e*/ 	.short	(.L_20 - .L_19)
	.align		4
.L_19:
        /*0040*/ 	.word	index@(_Z18kernelRompeCabezasPiiiii)
        /*0044*/ 	.word	0x00000000


	//----- nvinfo : EIATTR_REGCOUNT
	.align		4
.L_20:
        /*0048*/ 	.byte	0x04, 0x2f
        /*004a*/ 	.short	(.L_22 - .L_21)
	.align		4
.L_21:
        /*004c*/ 	.word	index@(_Z20kernelGenerarTableroPiii)
        /*0050*/ 	.word	0x0000001f


	//----- nvinfo : EIATTR_FRAME_SIZE
	.align		4
.L_22:
        /*0054*/ 	.byte	0x04, 0x11
        /*0056*/ 	.short	(.L_24 - .L_23)
	.align		4
.L_23:
        /*0058*/ 	.word	index@(_Z20kernelGenerarTableroPiii)
        /*005c*/ 	.word	0x00000030


	//----- nvinfo : EIATTR_REGCOUNT
	.align		4
.L_24:
        /*0060*/ 	.byte	0x04, 0x2f
        /*0062*/ 	.short	(.L_26 - .L_25)
	.align		4
.L_25:
        /*0064*/ 	.word	index@(_Z26kernelReemplazarPosicionesPiiiiiS_)
        /*0068*/ 	.word	0x0000001f


	//----- nvinfo : EIATTR_FRAME_SIZE
	.align		4
.L_26:
        /*006c*/ 	.byte	0x04, 0x11
        /*006e*/ 	.short	(.L_28 - .L_27)
	.align		4
.L_27:
        /*0070*/ 	.word	index@(_Z26kernelReemplazarPosicionesPiiiiiS_)
        /*0074*/ 	.word	0x00000030


	//----- nvinfo : EIATTR_REGCOUNT
	.align		4
.L_28:
        /*0078*/ 	.byte	0x04, 0x2f
        /*007a*/ 	.short	(.L_30 - .L_29)
	.align		4
.L_29:
        /*007c*/ 	.word	index@(_Z22kernelEncontrarCaminosPiiiS_iPbi)
        /*0080*/ 	.word	0x00000018


	//----- nvinfo : EIATTR_FRAME_SIZE
	.align		4
.L_30:
        /*0084*/ 	.byte	0x04, 0x11
        /*0086*/ 	.short	(.L_32 - .L_31)
	.align		4
.L_31:
        /*0088*/ 	.word	index@(_Z22kernelEncontrarCaminosPiiiS_iPbi)
        /*008c*/ 	.word	0x00000000


	//----- nvinfo : EIATTR_REGCOUNT
	.align		4
.L_32:
        /*0090*/ 	.byte	0x04, 0x2f
        /*0092*/ 	.short	(.L_34 - .L_33)
	.align		4
.L_33:
        /*0094*/ 	.word	index@(_Z20kernelEncontrarBombaPiiiiS_S_)
        /*0098*/ 	.word	0x00000012


	//----- nvinfo : EIATTR_FRAME_SIZE
	.align		4
.L_34:
        /*009c*/ 	.byte	0x04, 0x11
        /*009e*/ 	.short	(.L_36 - .L_35)
	.align		4
.L_35:
        /*00a0*/ 	.word	index@(_Z20kernelEncontrarBombaPiiiiS_S_)
        /*00a4*/ 	.word	0x00000000


	//----- nvinfo : EIATTR_REGCOUNT
	.align		4
.L_36:
        /*00a8*/ 	.byte	0x04, 0x2f
        /*00aa*/ 	.short	(.L_38 - .L_37)
	.align		4
.L_37:
        /*00ac*/ 	.word	index@(_Z30kernelEncontrarRompecabezasTNTPiiiiS_ii)
        /*00b0*/ 	.word	0x0000001f


	//----- nvinfo : EIATTR_FRAME_SIZE
	.align		4
.L_38:
        /*00b4*/ 	.byte	0x04, 0x11
        /*00b6*/ 	.short	(.L_40 - .L_39)
	.align		4
.L_39:
        /*00b8*/ 	.word	index@(_Z30kernelEncontrarRompecabezasTNTPiiiiS_ii)
        /*00bc*/ 	.word	0x00000030


	//----- nvinfo : EIATTR_MIN_STACK_SIZE
	.align		4
.L_40:
        /*00c0*/ 	.byte	0x04, 0x12
        /*00c2*/ 	.short	(.L_42 - .L_41)
	.align		4
.L_41:
        /*00c4*/ 	.word	index@(_Z30kernelEncontrarRompecabezasTNTPiiiiS_ii)
        /*00c8*/ 	.word	0x00000030


	//----- nvinfo : EIATTR_MIN_STACK_SIZE
	.align		4
.L_42:
        /*00cc*/ 	.byte	0x04, 0x12
        /*00ce*/ 	.short	(.L_44 - .L_43)
	.align		4
.L_43:
        /*00d0*/ 	.word	index@(_Z20kernelEncontrarBombaPiiiiS_S_)
        /*00d4*/ 	.word	0x00000000


	//----- nvinfo : EIATTR_MIN_STACK_SIZE
	.align		4
.L_44:
        /*00d8*/ 	.byte	0x04, 0x12
        /*00da*/ 	.short	(.L_46 - .L_45)
	.align		4
.L_45:
        /*00dc*/ 	.word	index@(_Z22kernelEncontrarCaminosPiiiS_iPbi)
        /*00e0*/ 	.word	0x00000000


	//----- nvinfo : EIATTR_MIN_STACK_SIZE
	.align		4
.L_46:
        /*00e4*/ 	.byte	0x04, 0x12
        /*00e6*/ 	.short	(.L_48 - .L_47)
	.align		4
.L_47:
        /*00e8*/ 	.word	index@(_Z26kernelReemplazarPosicionesPiiiiiS_)
        /*00ec*/ 	.word	0x00000030


	//----- nvinfo : EIATTR_MIN_STACK_SIZE
	.align		4
.L_48:
        /*00f0*/ 	.byte	0x04, 0x12
        /*00f2*/ 	.short	(.L_50 - .L_49)
	.align		4
.L_49:
        /*00f4*/ 	.word	index@(_Z20kernelGenerarTableroPiii)
        /*00f8*/ 	.word	0x00000030


	//----- nvinfo : EIATTR_MIN_STACK_SIZE
	.align		4
.L_50:
        /*00fc*/ 	.byte	0x04, 0x12
        /*00fe*/ 	.short	(.L_52 - .L_51)
	.align		4
.L_51:
        /*0100*/ 	.word	index@(_Z18kernelRompeCabezasPiiiii)
        /*0104*/ 	.word	0x00000000


	//----- nvinfo : EIATTR_MIN_STACK_SIZE
	.align		4
.L_52:
        /*0108*/ 	.byte	0x04, 0x12
        /*010a*/ 	.short	(.L_54 - .L_53)
	.align		4
.L_53:
        /*010c*/ 	.word	index@(_Z9kernelTNTPiiii)
        /*0110*/ 	.word	0x00000000


	//----- nvinfo : EIATTR_MIN_STACK_SIZE
	.align		4
.L_54:
        /*0114*/ 	.byte	0x04, 0x12
        /*0116*/ 	.short	(.L_56 - .L_55)
	.align		4
.L_55:
        /*0118*/ 	.word	index@(_Z11kernelBombaPiiii)
        /*011c*/ 	.word	0x00000000
.L_56:


//--------------------- .nv.compat                --------------------------
	.section	.nv.compat,"",@"SHT_CUDA_COMPAT_INFO"
	.align	4
        /*0000*/ 	.byte	0x02, 0x09, 0x00, 0x00, 0x02, 0x02, 0x01, 0x00, 0x02, 0x05, 0x05, 0x00, 0x03, 0x07, 0x01, 0x01
        /*0010*/ 	.byte	0x02, 0x03, 0x00, 0x00, 0x02, 0x06, 0x01, 0x00, 0x04, 0x0b, 0x08, 0x00, 0x09, 0x00, 0x00, 0x00
        /*0020*/ 	.byte	0x00, 0x00, 0x00, 0x00


//--------------------- .nv.info._Z30kernelEncontrarRompecabezasTNTPiiiiS_ii --------------------------
	.section	.nv.info._Z30kernelEncontrarRompecabezasTNTPiiiiS_ii,"",@"SHT_CUDA_INFO"
	.sectionflags	@""
	.align	4


	//----- nvinfo : EIATTR_CUDA_API_VERSION
	.align		4
        /*0000*/ 	.byte	0x04, 0x37
        /*0002*/ 	.short	(.L_58 - .L_57)
.L_57:
        /*0004*/ 	.word	0x00000082


	//----- nvinfo : EIATTR_KPARAM_INFO
	.align		4
.L_58:
        /*0008*/ 	.byte	0x04, 0x17
        /*000a*/ 	.short	(.L_60 - .L_59)
.L_59:
        /*000c*/ 	.word	0x00000000
        /*0010*/ 	.short	0x0006
        /*0012*/ 	.short	0x0024
        /*0014*/ 	.byte	0x00, 0xf0, 0x11, 0x00


	//----- nvinfo : EIATTR_KPARAM_INFO
	.align		4
.L_60:
        /*0018*/ 	.byte	0x04, 0x17
        /*001a*/ 	.short	(.L_62 - .L_61)
.L_61:
        /*001c*/ 	.word	0x00000000
        /*0020*/ 	.short	0x0005
        /*0022*/ 	.short	0x0020
        /*0024*/ 	.byte	0x00, 0xf0, 0x11, 0x00


	//----- nvinfo : EIATTR_KPARAM_INFO
	.align		4
.L_62:
        /*0028*/ 	.byte	0x04, 0x17
        /*002a*/ 	.short	(.L_64 - .L_63)
.L_63:
        /*002c*/ 	.word	0x00000000
        /*0030*/ 	.short	0x0004
        /*0032*/ 	.short	0x0018
        /*0034*/ 	.byte	0x00, 0xf5, 0x21, 0x00


	//----- nvinfo : EIATTR_KPARAM_INFO
	.align		4
.L_64:
        /*0038*/ 	.byte	0x04, 0x17
        /*003a*/ 	.short	(.L_66 - .L_65)
.L_65:
        /*003c*/ 	.word	0x00000000
        /*0040*/ 	.short	0x0003
        /*0042*/ 	.short	0x0010
        /*0044*/ 	.byte	0x00, 0xf0, 0x11, 0x00


	//----- nvinfo : EIATTR_KPARAM_INFO
	.align		4
.L_66:
        /*0048*/ 	.byte	0x04, 0x17
        /*004a*/ 	.short	(.L_68 - .L_67)
.L_67:
        /*004c*/ 	.word	0x00000000
        /*0050*/ 	.short	0x0002
        /*0052*/ 	.short	0x000c
        /*0054*/ 	.byte	0x00, 0xf0, 0x11, 0x00


	//----- nvinfo : EIATTR_KPARAM_INFO
	.align		4
.L_68:
        /*0058*/ 	.byte	0x04, 0x17
        /*005a*/ 	.short	(.L_70 - .L_69)
.L_69:
        /*005c*/ 	.word	0x00000000
        /*0060*/ 	.short	0x0001
        /*0062*/ 	.short	0x0008
        /*0064*/ 	.byte	0x00, 0xf0, 0x11, 0x00


	//----- nvinfo : EIATTR_KPARAM_INFO
	.align		4
.L_70:
        /*0068*/ 	.byte	0x04, 0x17
        /*006a*/ 	.short	(.L_72 - .L_71)
.L_71:
        /*006c*/ 	.word	0x00000000
        /*0070*/ 	.short	0x0000
        /*0072*/ 	.short	0x0000
        /*0074*/ 	.byte	0x00, 0xf5, 0x21, 0x00


	//----- nvinfo : EIATTR_SPARSE_MMA_MASK
	.align		4
.L_72:
        /*0078*/ 	.byte	0x03, 0x50
        /*007a*/ 	.short	0x0000


	//----- nvinfo : EIATTR_MAXREG_COUNT
	.align		4
        /*007c*/ 	.byte	0x03, 0x1b
        /*007e*/ 	.short	0x00ff


	//----- nvinfo : EIATTR_NUM_BARRIERS
	.align		4
        /*0080*/ 	.byte	0x02, 0x4c
        /*0082*/ 	.byte	0x01
	.zero		1


	//----- nvinfo : EIATTR_MERCURY_ISA_VERSION
	.align		4
        /*0084*/ 	.byte	0x03, 0x5f
        /*0086*/ 	.short	0x0101


	//----- nvinfo : EIATTR_INT_WARP_WIDE_INSTR_OFFSETS
	.align		4
        /*0088*/ 	.byte	0x04, 0x31
        /*008a*/ 	.short	(.L_74 - .L_73)


	//   ....[0]....
.L_73:
        /*008c*/ 	.word	0x00000100


	//----- nvinfo : EIATTR_VRC_CTA_INIT_COUNT
	.align		4
.L_74:
        /*0090*/ 	.byte	0x02, 0x4a
	.zero		1
	.zero		1


	//----- nvinfo : EIATTR_EXIT_INSTR_OFFSETS
	.align		4
        /*0094*/ 	.byte	0x04, 0x1c
        /*0096*/ 	.short	(.L_76 - .L_75)


	//   ....[0]....
.L_75:
        /*0098*/ 	.word	0x00002b20


	//----- nvinfo : EIATTR_CRS_STACK_SIZE
	.align		4
.L_76:
        /*009c*/ 	.byte	0x04, 0x1e
        /*009e*/ 	.short	(.L_78 - .L_77)
.L_77:
        /*00a0*/ 	.word	0x00000000


	//----- nvinfo : EIATTR_CBANK_PARAM_SIZE
	.align		4
.L_78:
        /*00a4*/ 	.byte	0x03, 0x19
        /*00a6*/ 	.short	0x0028


	//----- nvinfo : EIATTR_PARAM_CBANK
	.align		4
        /*00a8*/ 	.byte	0x04, 0x0a
        /*00aa*/ 	.short	(.L_80 - .L_79)
	.align		4
.L_79:
        /*00ac*/ 	.word	index@(.nv.constant0._Z30kernelEncontrarRompecabezasTNTPiiiiS_ii)
        /*00b0*/ 	.short	0x0380
        /*00b2*/ 	.short	0x0028


	//----- nvinfo : EIATTR_SW_WAR
	.align		4
.L_80:
        /*00b4*/ 	.byte	0x04, 0x36
        /*00b6*/ 	.short	(.L_82 - .L_81)
.L_81:
        /*00b8*/ 	.word	0x00000008
.L_82:


//--------------------- .nv.info._Z20kernelEncontrarBombaPiiiiS_S_ --------------------------
	.section	.nv.info._Z20kernelEncontrarBombaPiiiiS_S_,"",@"SHT_CUDA_INFO"
	.sectionflags	@""
	.align	4


	//----- nvinfo : EIATTR_CUDA_API_VERSION
	.align		4
        /*0000*/ 	.byte	0x04, 0x37
        /*0002*/ 	.short	(.L_84 - .L_83)
.L_83:
        /*0004*/ 	.word	0x00000082


	//----- nvinfo : EIATTR_KPARAM_INFO
	.align		4
.L_84:
        /*0008*/ 	.byte	0x04, 0x17
        /*000a*/ 	.short	(.L_86 - .L_85)
.L_85:
        /*000c*/ 	.word	0x00000000
        /*0010*/ 	.short	0x0005
        /*0012*/ 	.short	0x0020
        /*0014*/ 	.byte	0x00, 0xf5, 0x21, 0x00


	//----- nvinfo : EIATTR_KPARAM_INFO
	.align		4
.L_86:
        /*0018*/ 	.byte	0x04, 0x17
        /*001a*/ 	.short	(.L_88 - .L_87)
.L_87:
        /*001c*/ 	.word	0x00000000
        /*0020*/ 	.short	0x0004
        /*0022*/ 	.short	0x0018
        /*0024*/ 	.byte	0x00, 0xf5, 0x21, 0x00


	//----- nvinfo : EIATTR_KPARAM_INFO
	.align		4
.L_88:
        /*0028*/ 	.byte	0x04, 0x17
        /*002a*/ 	.short	(.L_90 - .L_89)
.L_89:
        /*002c*/ 	.word	0x00000000
        /*0030*/ 	.short	0x0003
        /*0032*/ 	.short	0x0010
        /*0034*/ 	.byte	0x00, 0xf0, 0x11, 0x00


	//----- nvinfo : EIATTR_KPARAM_INFO
	.align		4
.L_90:
        /*0038*/ 	.byte	0x04, 0x17
        /*003a*/ 	.short	(.L_92 - .L_91)
.L_91:
        /*003c*/ 	.word	0x00000000
        /*0040*/ 	.short	0x0002
        /*0042*/ 	.short	0x000c
        /*0044*/ 	.byte	0x00, 0xf0, 0x11, 0x00


	//----- nvinfo : EIATTR_KPARAM_INFO
	.align		4
.L_92:
        /*0048*/ 	.byte	0x04, 0x17
        /*004a*/ 	.short	(.L_94 - .L_93)
.L_93:
        /*004c*/ 	.word	0x00000000
        /*0050*/ 	.short	0x0001
        /*0052*/ 	.short	0x0008
        /*0054*/ 	.byte	0x00, 0xf0, 0x11, 0x00


	//----- nvinfo : EIATTR_KPARAM_INFO
	.align		4
.L_94:
        /*0058*/ 	.byte	0x04, 0x17
        /*005a*/ 	.short	(.L_96 - .L_95)
.L_95:
        /*005c*/ 	.word	0x00000000
        /*0060*/ 	.short	0x0000
        /*0062*/ 	.short	0x0000
        /*0064*/ 	.byte	0x00, 0xf5, 0x21, 0x00


	//----- nvinfo : EIATTR_SPARSE_MMA_MASK
	.align		4
.L_96:
        /*0068*/ 	.byte	0x03, 0x50
        /*006a*/ 	.short	0x0000


	//----- nvinfo : EIATTR_MAXREG_COUNT
	.align		4
        /*006c*/ 	.byte	0x03, 0x1b
        /*006e*/ 	.short	0x00ff


	//----- nvinfo : EIATTR_NUM_BARRIERS
	.align		4
        /*0070*/ 	.byte	0x02, 0x4c
        /*0072*/ 	.byte	0x01
	.zero		1


	//----- nvinfo : EIATTR_MERCURY_ISA_VERSION
	.align		4
        /*0074*/ 	.byte	0x03, 0x5f
        /*0076*/ 	.short	0x0101


	//----- nvinfo : EIATTR_INT_WARP_WIDE_INSTR_OFFSETS
	.align		4
        /*0078*/ 	.byte	0x04, 0x31
        /*007a*/ 	.short	(.L_98 - .L_97)


	//   ....[0]....
.L_97:
        /*007c*/ 	.word	0x00000430


	//   ....[1]....
        /*0080*/ 	.word	0x00000500


	//----- nvinfo : EIATTR_VRC_CTA_INIT_COUNT
	.align		4
.L_98:
        /*0084*/ 	.byte	0x02, 0x4a
	.zero		1
	.zero		1


	//----- nvinfo : EIATTR_EXIT_INSTR_OFFSETS
	.align		4
        /*0088*/ 	.byte	0x04, 0x1c
        /*008a*/ 	.short	(.L_100 - .L_99)


	//   ....[0]....
.L_99:
        /*008c*/ 	.word	0x00000660


	//----- nvinfo : EIATTR_CRS_STACK_SIZE
	.align		4
.L_100:
        /*0090*/ 	.byte	0x04, 0x1e
        /*0092*/ 	.short	(.L_102 - .L_101)
.L_101:
        /*0094*/ 	.word	0x00000000


	//----- nvinfo : EIATTR_CBANK_PARAM_SIZE
	.align		4
.L_102:
        /*0098*/ 	.byte	0x03, 0x19
        /*009a*/ 	.short	0x0028


	//----- nvinfo : EIATTR_PARAM_CBANK
	.align		4
        /*009c*/ 	.byte	0x04, 0x0a
        /*009e*/ 	.short	(.L_104 - .L_103)
	.align		4
.L_103:
        /*00a0*/ 	.word	index@(.nv.constant0._Z20kernelEncontrarBombaPiiiiS_S_)
        /*00a4*/ 	.short	0x0380
        /*00a6*/ 	.short	0x0028


	//----- nvinfo : EIATTR_SW_WAR
	.align		4
.L_104:
        /*00a8*/ 	.byte	0x04, 0x36
        /*00aa*/ 	.short	(.L_106 - .L_105)
.L_105:
        /*00ac*/ 	.word	0x00000008
.L_106:


//--------------------- .nv.info._Z22kernelEncontrarCaminosPiiiS_iPbi --------------------------
	.section	.nv.info._Z22kernelEncontrarCaminosPiiiS_iPbi,"",@"SHT_CUDA_INFO"
	.sectionflags	@""
	.align	4


	//----- nvinfo : EIATTR_CUDA_API_VERSION
	.align		4
        /*0000*/ 	.byte	0x04, 0x37
        /*0002*/ 	.short	(.L_108 - .L_107)
.L_107:
        /*0004*/ 	.word	0x00000082


	//----- nvinfo : EIATTR_KPARAM_INFO
	.align		4
.L_108:
        /*0008*/ 	.byte	0x04, 0x17
        /*000a*/ 	.short	(.L_110 - .L_109)
.L_109:
        /*000c*/ 	.word	0x00000000
        /*0010*/ 	.short	0x0006
        /*0012*/ 	.short	0x0028
        /*0014*/ 	.byte	0x00, 0xf0, 0x11, 0x00


	//----- nvinfo : EIATTR_KPARAM_INFO
	.align		4
.L_110:
        /*0018*/ 	.byte	0x04, 0x17
        /*001a*/ 	.short	(.L_112 - .L_111)
.L_111:
        /*001c*/ 	.word	0x00000000
        /*0020*/ 	.short	0x0005
        /*0022*/ 	.short	0x0020
        /*0024*/ 	.byte	0x00, 0xf5, 0x21, 0x00


	//----- nvinfo : EIATTR_KPARAM_INFO
	.align		4
.L_112:
        /*0028*/ 	.byte	0x04, 0x17
        /*002a*/ 	.short	(.L_114 - .L_113)
.L_113:
        /*002c*/ 	.word	0x00000000
        /*0030*/ 	.short	0x0004
        /*0032*/ 	.short	0x0018
        /*0034*/ 	.byte	0x00, 0xf0, 0x11, 0x00


	//----- nvinfo : EIATTR_KPARAM_INFO
	.align		4
.L_114:
        /*0038*/ 	.byte	0x04, 0x17
        /*003a*/ 	.short	(.L_116 - .L_115)
.L_115:
        /*003c*/ 	.word	0x00000000
        /*0040*/ 	.short	0x0003
        /*0042*/ 	.short	0x0010
        /*0044*/ 	.byte	0x00, 0xf5, 0x21, 0x00


	//----- nvinfo : EIATTR_KPARAM_INFO
	.align		4
.L_116:
        /*0048*/ 	.byte	0x04, 0x17
        /*004a*/ 	.short	(.L_118 - .L_117)
.L_117:
        /*004c*/ 	.word	0x00000000
        /*0050*/ 	.short	0x0002
        /*0052*/ 	.short	0x000c
        /*0054*/ 	.byte	0x00, 0xf0, 0x11, 0x00


	//----- nvinfo : EIATTR_KPARAM_INFO
	.align		4
.L_118:
        /*0058*/ 	.byte	0x04, 0x17
        /*005a*/ 	.short	(.L_120 - .L_119)
.L_119:
        /*005c*/ 	.word	0x00000000
        /*0060*/ 	.short	0x0001
        /*0062*/ 	.short	0x0008
        /*0064*/ 	.byte	0x00, 0xf0, 0x11, 0x00


	//----- nvinfo : EIATTR_KPARAM_INFO
	.align		4
.L_120:
        /*0068*/ 	.byte	0x04, 0x17
        /*006a*/ 	.short	(.L_122 - .L_121)
.L_121:
        /*006c*/ 	.word	0x00000000
        /*0070*/ 	.short	0x0000
        /*0072*/ 	.short	0x0000
        /*0074*/ 	.byte	0x00, 0xf5, 0x21, 0x00


	//----- nvinfo : EIATTR_SPARSE_MMA_MASK
	.align		4
.L_122:
        /*0078*/ 	.byte	0x03, 0x50
        /*007a*/ 	.short	0x0000


	//----- nvinfo : EIATTR_MAXREG_COUNT
	.align		4
        /*007c*/ 	.byte	0x03, 0x1b
        /*007e*/ 	.short	0x00ff


	//----- nvinfo : EIATTR_MERCURY_ISA_VERSION
	.align		4
        /*0080*/ 	.byte	0x03, 0x5f
        /*0082*/ 	.short	0x0101


	//----- nvinfo : EIATTR_INT_WARP_WIDE_INSTR_OFFSETS
	.align		4
        /*0084*/ 	.byte	0x04, 0x31
        /*0086*/ 	.short	(.L_124 - .L_123)


	//   ....[0]....
.L_123:
        /*0088*/ 	.word	0x00000980


	//----- nvinfo : EIATTR_VRC_CTA_INIT_COUNT
	.align		4
.L_124:
        /*008c*/ 	.byte	0x02, 0x4a
	.zero		1
	.zero		1


	//----- nvinfo : EIATTR_EXIT_INSTR_OFFSETS
	.align		4
        /*0090*/ 	.byte	0x04, 0x1c
        /*0092*/ 	.short	(.L_126 - .L_125)


	//   ....[0]....
.L_125:
        /*0094*/ 	.word	0x00000ac0


	//   ....[1]....
        /*0098*/ 	.word	0x00000b10


	//----- nvinfo : EIATTR_CRS_STACK_SIZE
	.align		4
.L_126:
        /*009c*/ 	.byte	0x04, 0x1e
        /*009e*/ 	.short	(.L_128 - .L_127)
.L_127:
        /*00a0*/ 	.word	0x00000000


	//----- nvinfo : EIATTR_CBANK_PARAM_SIZE
	.align		4
.L_128:
        /*00a4*/ 	.byte	0x03, 0x19
        /*00a6*/ 	.short	0x002c


	//----- nvinfo : EIATTR_PARAM_CBANK
	.align		4
        /*00a8*/ 	.byte	0x04, 0x0a
        /*00aa*/ 	.short	(.L_130 - .L_129)
	.align		4
.L_129:
        /*00ac*/ 	.word	index@(.nv.constant0._Z22kernelEncontrarCaminosPiiiS_iPbi)
        /*00b0*/ 	.short	0x0380
        /*00b2*/ 	.short	0x002c


	//----- nvinfo : EIATTR_SW_WAR
	.align		4
.L_130:
        /*00b4*/ 	.byte	0x04, 0x36
        /*00b6*/ 	.short	(.L_132 - .L_131)
.L_131:
        /*00b8*/ 	.word	0x00000008
.L_132:


//--------------------- .nv.info._Z26kernelReemplazarPosicionesPiiiiiS_ --------------------------
	.section	.nv.info._Z26kernelReemplazarPosicionesPiiiiiS_,"",@"SHT_CUDA_INFO"
	.sectionflags	@""
	.align	4


	//----- nvinfo : EIATTR_CUDA_API_VERSION
	.align		4
        /*0000*/ 	.byte	0x04, 0x37
        /*0002*/ 	.short	(.L_134 - .L_133)
.L_133:
        /*0004*/ 	.word	0x00000082


	//----- nvinfo : EIATTR_KPARAM_INFO
	.align		4
.L_134:
        /*0008*/ 	.byte	0x04, 0x17
        /*000a*/ 	.short	(.L_136 - .L_135)
.L_135:
        /*000c*/ 	.word	0x00000000
        /*0010*/ 	.short	0x0005
        /*0012*/ 	.short	0x0018
        /*0014*/ 	.byte	0x00, 0xf5, 0x21, 0x00


	//----- nvinfo : EIATTR_KPARAM_INFO
	.align		4
.L_136:
        /*0018*/ 	.byte	0x04, 0x17
        /*001a*/ 	.short	(.L_138 - .L_137)
.L_137:
        /*001c*/ 	.word	0x00000000
        /*0020*/ 	.short	0x0004
        /*0022*/ 	.short	0x0014
        /*0024*/ 	.byte	0x00, 0xf0, 0x11, 0x00


	//----- nvinfo : EIATTR_KPARAM_INFO
	.align		4
.L_138:
        /*0028*/ 	.byte	0x04, 0x17
        /*002a*/ 	.short	(.L_140 - .L_139)
.L_139:
        /*002c*/ 	.word	0x00000000
        /*0030*/ 	.short	0x0003
        /*0032*/ 	.short	0x0010
        /*0034*/ 	.byte	0x00, 0xf0, 0x11, 0x00


	//----- nvinfo : EIATTR_KPARAM_INFO
	.align		4
.L_140:
        /*0038*/ 	.byte	0x04, 0x17
        /*003a*/ 	.short	(.L_142 - .L_141)
.L_141:
        /*003c*/ 	.word	0x00000000
        /*0040*/ 	.short	0x0002
        /*0042*/ 	.short	0x000c
        /*0044*/ 	.byte	0x00, 0xf0, 0x11, 0x00


	//----- nvinfo : EIATTR_KPARAM_INFO
	.align		4
.L_142:
        /*0048*/ 	.byte	0x04, 0x17
        /*004a*/ 	.short	(.L_144 - .L_143)
.L_143:
        /*004c*/ 	.word	0x00000000
        /*0050*/ 	.short	0x0001
        /*0052*/ 	.short	0x0008
        /*0054*/ 	.byte	0x00, 0xf0, 0x11, 0x00


	//----- nvinfo : EIATTR_KPARAM_INFO
	.align		4
.L_144:
        /*0058*/ 	.byte	0x04, 0x17
        /*005a*/ 	.short	(.L_146 - .L_145)
.L_145:
        /*005c*/ 	.word	0x00000000
        /*0060*/ 	.short	0x0000
        /*0062*/ 	.short	0x0000
        /*0064*/ 	.byte	0x00, 0xf5, 0x21, 0x00


	//----- nvinfo : EIATTR_SPARSE_MMA_MASK
	.align		4
.L_146:
        /*0068*/ 	.byte	0x03, 0x50
        /*006a*/ 	.short	0x0000


	//----- nvinfo : EIATTR_MAXREG_COUNT
	.align		4
        /*006c*/ 	.byte	0x03, 0x1b
        /*006e*/ 	.short	0x00ff


	//----- nvinfo : EIATTR_MERCURY_ISA_VERSION
	.align		4
        /*0070*/ 	.byte	0x03, 0x5f
        /*0072*/ 	.short	0x0101


	//----- nvinfo : EIATTR_INT_WARP_WIDE_INSTR_OFFSETS
	.align		4
        /*0074*/ 	.byte	0x04, 0x31
        /*0076*/ 	.short	(.L_148 - .L_147)


	//   ....[0]....
.L_147:
        /*0078*/ 	.word	0x00000300


	//   ....[1]....
        /*007c*/ 	.word	0x000029b0


	//----- nvinfo : EIATTR_VRC_CTA_INIT_COUNT
	.align		4
.L_148:
        /*0080*/ 	.byte	0x02, 0x4a
	.zero		1
	.zero		1


	//----- nvinfo : EIATTR_EXIT_INSTR_OFFSETS
	.align		4
        /*0084*/ 	.byte	0x04, 0x1c
        /*0086*/ 	.short	(.L_150 - .L_149)


	//   ....[0]....
.L_149:
        /*0088*/ 	.word	0x000000d0


	//   ....[1]....
        /*008c*/ 	.word	0x00000380


	//   ....[2]....
        /*0090*/ 	.word	0x00000390


	//   ....[3]....
        /*0094*/ 	.word	0x00002c10


	//----- nvinfo : EIATTR_CRS_STACK_SIZE
	.align		4
.L_150:
        /*0098*/ 	.byte	0x04, 0x1e
        /*009a*/ 	.short	(.L_152 - .L_151)
.L_151:
        /*009c*/ 	.word	0x00000000


	//----- nvinfo : EIATTR_CBANK_PARAM_SIZE
	.align		4
.L_152:
        /*00a0*/ 	.byte	0x03, 0x19
        /*00a2*/ 	.short	0x0020


	//----- nvinfo : EIATTR_PARAM_CBANK
	.align		4
        /*00a4*/ 	.byte	0x04, 0x0a
        /*00a6*/ 	.short	(.L_154 - .L_153)
	.align		4
.L_153:
        /*00a8*/ 	.word	index@(.nv.constant0._Z26kernelReemplazarPosicionesPiiiiiS_)
        /*00ac*/ 	.short	0x0380
        /*00ae*/ 	.short	0x0020


	//----- nvinfo : EIATTR_SW_WAR
	.align		4
.L_154:
        /*00b0*/ 	.byte	0x04, 0x36
        /*00b2*/ 	.short	(.L_156 - .L_155)
.L_155:
        /*00b4*/ 	.word	0x00000008
.L_156:


//--------------------- .nv.info._Z20kernelGenerarTableroPiii --------------------------
	.section	.nv.info._Z20kernelGenerarTableroPiii,"",@"SHT_CUDA_INFO"
	.sectionflags	@""
	.align	4


	//----- nvinfo : EIATTR_CUDA_API_VERSION
	.align		4
        /*0000*/ 	.byte	0x04, 0x37
        /*0002*/ 	.short	(.L_158 - .L_157)
.L_157:
        /*0004*/ 	.word	0x00000082


	//----- nvinfo : EIATTR_KPARAM_INFO
	.align		4
.L_158:
        /*0008*/ 	.byte	0x04, 0x17
        /*000a*/ 	.short	(.L_160 - .L_159)
.L_159:
        /*000c*/ 	.word	0x00000000
        /*0010*/ 	.short	0x0002
        /*0012*/ 	.short	0x000c
        /*0014*/ 	.byte	0x00, 0xf0, 0x11, 0x00


	//----- nvinfo : EIATTR_KPARAM_INFO
	.align		4
.L_160:
        /*0018*/ 	.byte	0x04, 0x17
        /*001a*/ 	.short	(.L_162 - .L_161)
.L_161:
        /*001c*/ 	.word	0x00000000
        /*0020*/ 	.short	0x0001
        /*0022*/ 	.short	0x0008
        /*0024*/ 	.byte	0x00, 0xf0, 0x11, 0x00


	//----- nvinfo : EIATTR_KPARAM_INFO
	.align		4
.L_162:
        /*0028*/ 	.byte	0x04, 0x17
        /*002a*/ 	.short	(.L_164 - .L_163)
.L_163:
        /*002c*/ 	.word	0x00000000
        /*0030*/ 	.short	0x0000
        /*0032*/ 	.short	0x0000
        /*0034*/ 	.byte	0x00, 0xf5, 0x21, 0x00


	//----- nvinfo : EIATTR_SPARSE_MMA_MASK
	.align		4
.L_164:
        /*0038*/ 	.byte	0x03, 0x50
        /*003a*/ 	.short	0x0000


	//----- nvinfo : EIATTR_MAXREG_COUNT
	.align		4
        /*003c*/ 	.byte	0x03, 0x1b
        /*003e*/ 	.short	0x00ff


	//----- nvinfo : EIATTR_MERCURY_ISA_VERSION
	.align		4
        /*0040*/ 	.byte	0x03, 0x5f
        /*0042*/ 	.short	0x0101


	//----- nvinfo : EIATTR_VRC_CTA_INIT_COUNT
	.align		4
        /*0044*/ 	.byte	0x02, 0x4a
	.zero		1
	.zero		1


	//----- nvinfo : EIATTR_EXIT_INSTR_OFFSETS
	.align		4
        /*0048*/ 	.byte	0x04, 0x1c
        /*004a*/ 	.short	(.L_166 - .L_165)


	//   ....[0]....
.L_165:
        /*004c*/ 	.word	0x000028d0


	//----- nvinfo : EIATTR_CRS_STACK_SIZE
	.align		4
.L_166:
        /*0050*/ 	.byte	0x04, 0x1e
        /*0052*/ 	.short	(.L_168 - .L_167)
.L_167:
        /*0054*/ 	.word	0x00000000


	//----- nvinfo : EIATTR_CBANK_PARAM_SIZE
	.align		4
.L_168:
        /*0058*/ 	.byte	0x03, 0x19
        /*005a*/ 	.short	0x0010


	//----- nvinfo : EIATTR_PARAM_CBANK
	.align		4
        /*005c*/ 	.byte	0x04, 0x0a
        /*005e*/ 	.short	(.L_170 - .L_169)
	.align		4
.L_169:
        /*0060*/ 	.word	index@(.nv.constant0._Z20kernelGenerarTableroPiii)
        /*0064*/ 	.short	0x0380
        /*0066*/ 	.short	0x0010


	//----- nvinfo : EIATTR_SW_WAR
	.align		4
.L_170:
        /*0068*/ 	.byte	0x04, 0x36
        /*006a*/ 	.short	(.L_172 - .L_171)
.L_171:
        /*006c*/ 	.word	0x00000008
.L_172:


//--------------------- .nv.info._Z18kernelRompeCabezasPiiiii --------------------------
	.section	.nv.info._Z18kernelRompeCabezasPiiiii,"",@"SHT_CUDA_INFO"
	.sectionflags	@""
	.align	4


	//----- nvinfo : EIATTR_CUDA_API_VERSION
	.align		4
        /*0000*/ 	.byte	0x04, 0x37
        /*0002*/ 	.short	(.L_174 - .L_173)
.L_173:
        /*0004*/ 	.word	0x00000082


	//----- nvinfo : EIATTR_KPARAM_INFO
	.align		4
.L_174:
        /*0008*/ 	.byte	0x04, 0x17
        /*000a*/ 	.short	(.L_176 - .L_175)
.L_175:
        /*000c*/ 	.word	0x00000000
        /*0010*/ 	.short	0x0004
        /*0012*/ 	.short	0x0014
        /*0014*/ 	.byte	0x00, 0xf0, 0x11, 0x00


	//----- nvinfo : EIATTR_KPARAM_INFO
	.align		4
.L_176:
        /*0018*/ 	.byte	0x04, 0x17
        /*001a*/ 	.short	(.L_178 - .L_177)
.L_177:
        /*001c*/ 	.word	0x00000000
        /*0020*/ 	.short	0x0003
        /*0022*/ 	.short	0x0010
        /*0024*/ 	.byte	0x00, 0xf0, 0x11, 0x00


	//----- nvinfo : EIATTR_KPARAM_INFO
	.align		4
.L_178:
        /*0028*/ 	.byte	0x04, 0x17
        /*002a*/ 	.short	(.L_180 - .L_179)
.L_179:
        /*002c*/ 	.word	0x00000000
        /*0030*/ 	.short	0x0002
        /*0032*/ 	.short	0x000c
        /*0034*/ 	.byte	0x00, 0xf0, 0x11, 0x00


	//----- nvinfo : EIATTR_KPARAM_INFO
	.align		4
.L_180:
        /*0038*/ 	.byte	0x04, 0x17
        /*003a*/ 	.short	(.L_182 - .L_181)
.L_181:
        /*003c*/ 	.word	0x00000000
        /*0040*/ 	.short	0x0001
        /*0042*/ 	.short	0x0008
        /*0044*/ 	.byte	0x00, 0xf0, 0x11, 0x00


	//----- nvinfo : EIATTR_KPARAM_INFO
	.align		4
.L_182:
        /*0048*/ 	.byte	0x04, 0x17
        /*004a*/ 	.short	(.L_184 - .L_183)
.L_183:
        /*004c*/ 	.word	0x00000000
        /*0050*/ 	.short	0x0000
        /*0052*/ 	.short	0x0000
        /*0054*/ 	.byte	0x00, 0xf5, 0x21, 0x00


	//----- nvinfo : EIATTR_SPARSE_MMA_MASK
	.align		4
.L_184:
        /*0058*/ 	.byte	0x03, 0x50
        /*005a*/ 	.short	0x0000


	//----- nvinfo : EIATTR_MAXREG_COUNT
	.align		4
        /*005c*/ 	.byte	0x03, 0x1b
        /*005e*/ 	.short	0x00ff


	//----- nvinfo : EIATTR_MERCURY_ISA_VERSION
	.align		4
        /*0060*/ 	.byte	0x03, 0x5f
        /*0062*/ 	.short	0x0101


	//----- nvinfo : EIATTR_VRC_CTA_INIT_COUNT
	.align		4
        /*0064*/ 	.byte	0x02, 0x4a
	.zero		1
	.zero		1


	//----- nvinfo : EIATTR_EXIT_INSTR_OFFSETS
	.align		4
        /*0068*/ 	.byte	0x04, 0x1c
        /*006a*/ 	.short	(.L_186 - .L_185)


	//   ....[0]....
.L_185:
        /*006c*/ 	.word	0x00000100


	//----- nvinfo : EIATTR_CBANK_PARAM_SIZE
	.align		4
.L_186:
        /*0070*/ 	.byte	0x03, 0x19
        /*0072*/ 	.short	0x0018


	//----- nvinfo : EIATTR_PARAM_CBANK
	.align		4
        /*0074*/ 	.byte	0x04, 0x0a
        /*0076*/ 	.short	(.L_188 - .L_187)
	.align		4
.L_187:
        /*0078*/ 	.word	index@(.nv.constant0._Z18kernelRompeCabezasPiiiii)
        /*007c*/ 	.short	0x0380
        /*007e*/ 	.short	0x0018


	//----- nvinfo : EIATTR_SW_WAR
	.align		4
.L_188:
        /*0080*/ 	.byte	0x04, 0x36
        /*0082*/ 	.short	(.L_190 - .L_189)
.L_189:
        /*0084*/ 	.word	0x00000008
.L_190:


//--------------------- .nv.info._Z9kernelTNTPiiii --------------------------
	.section	.nv.info._Z9kernelTNTPiiii,"",@"SHT_CUDA_INFO"
	.sectionflags	@""
	.align	4


	//----- nvinfo : EIATTR_CUDA_API_VERSION
	.align		4
        /*0000*/ 	.byte	0x04, 0x37
        /*0002*/ 	.short	(.L_192 - .L_191)
.L_191:
        /*0004*/ 	.word	0x00000082


	//----- nvinfo : EIATTR_KPARAM_INFO
	.align		4
.L_192:
        /*0008*/ 	.byte	0x04, 0x17
        /*000a*/ 	.short	(.L_194 - .L_193)
.L_193:
        /*000c*/ 	.word	0x00000000
        /*0010*/ 	.short	0x0003
        /*0012*/ 	.short	0x0010
        /*0014*/ 	.byte	0x00, 0xf0, 0x11, 0x00


	//----- nvinfo : EIATTR_KPARAM_INFO
	.align		4
.L_194:
        /*0018*/ 	.byte	0x04, 0x17
        /*001a*/ 	.short	(.L_196 - .L_195)
.L_195:
        /*001c*/ 	.word	0x00000000
        /*0020*/ 	.short	0x0002
        /*0022*/ 	.short	0x000c
        /*0024*/ 	.byte	0x00, 0xf0, 0x11, 0x00


	//----- nvinfo : EIATTR_KPARAM_INFO
	.align		4
.L_196:
        /*0028*/ 	.byte	0x04, 0x17
        /*002a*/ 	.short	(.L_198 - .L_197)
.L_197:
        /*002c*/ 	.word	0x00000000
        /*0030*/ 	.short	0x0001
        /*0032*/ 	.short	0x0008
        /*0034*/ 	.byte	0x00, 0xf0, 0x11, 0x00


	//----- nvinfo : EIATTR_KPARAM_INFO
	.align		4
.L_198:
        /*0038*/ 	.byte	0x04, 0x17
        /*003a*/ 	.short	(.L_200 - .L_199)
.L_199:
        /*003c*/ 	.word	0x00000000
        /*0040*/ 	.short	0x0000
        /*0042*/ 	.short	0x0000
        /*0044*/ 	.byte	0x00, 0xf5, 0x21, 0x00


	//----- nvinfo : EIATTR_SPARSE_MMA_MASK
	.align		4
.L_200:
        /*0048*/ 	.byte	0x03, 0x50
        /*004a*/ 	.short	0x0000


	//----- nvinfo : EIATTR_MAXREG_COUNT
	.align		4
        /*004c*/ 	.byte	0x03, 0x1b
        /*004e*/ 	.short	0x00ff


	//----- nvinfo : EIATTR_MERCURY_ISA_VERSION
	.align		4
        /*0050*/ 	.byte	0x03, 0x5f
        /*0052*/ 	.short	0x0101


	//----- nvinfo : EIATTR_VRC_CTA_INIT_COUNT
	.align		4
        /*0054*/ 	.byte	0x02, 0x4a
	.zero		1
	.zero		1


	//----- nvinfo : EIATTR_EXIT_INSTR_OFFSETS
	.align		4
        /*0058*/ 	.byte	0x04, 0x1c
        /*005a*/ 	.short	(.L_202 - .L_201)


	//   ....[0]....
.L_201:
        /*005c*/ 	.word	0x000004d0


	//----- nvinfo : EIATTR_CRS_STACK_SIZE
	.align		4
.L_202:
        /*0060*/ 	.byte	0x04, 0x1e
        /*0062*/ 	.short	(.L_204 - .L_203)
.L_203:
        /*0064*/ 	.word	0x00000000


	//----- nvinfo : EIATTR_CBANK_PARAM_SIZE
	.align		4
.L_204:
        /*0068*/ 	.byte	0x03, 0x19
        /*006a*/ 	.short	0x0014


	//----- nvinfo : EIATTR_PARAM_CBANK
	.align		4
        /*006c*/ 	.byte	0x04, 0x0a
        /*006e*/ 	.short	(.L_206 - .L_205)
	.align		4
.L_205:
        /*0070*/ 	.word	index@(.nv.constant0._Z9kernelTNTPiiii)
        /*0074*/ 	.short	0x0380
        /*0076*/ 	.short	0x0014


	//----- nvinfo : EIATTR_SW_WAR
	.align		4
.L_206:
        /*0078*/ 	.byte	0x04, 0x36
        /*007a*/ 	.short	(.L_208 - .L_207)
.L_207:
        /*007c*/ 	.word	0x00000008
.L_208:


//--------------------- .nv.info._Z11kernelBombaPiiii --------------------------
	.section	.nv.info._Z11kernelBombaPiiii,"",@"SHT_CUDA_INFO"
	.sectionflags	@""
	.align	4


	//----- nvinfo : EIATTR_CUDA_API_VERSION
	.align		4
        /*0000*/ 	.byte	0x04, 0x37
        /*0002*/ 	.short	(.L_210 - .L_209)
.L_209:
        /*0004*/ 	.word	0x00000082


	//----- nvinfo : EIATTR_KPARAM_INFO
	.align		4
.L_210:
        /*0008*/ 	.byte	0x04, 0x17
        /*000a*/ 	.short	(.L_212 - .L_211)
.L_211:
        /*000c*/ 	.word	0x00000000
        /*0010*/ 	.short	0x0003
        /*0012*/ 	.short	0x0010
        /*0014*/ 	.byte	0x00, 0xf0, 0x11, 0x00


	//----- nvinfo : EIATTR_KPARAM_INFO
	.align		4
.L_212:
        /*0018*/ 	.byte	0x04, 0x17
        /*001a*/ 	.short	(.L_214 - .L_213)
.L_213:
        /*001c*/ 	.word	0x00000000
        /*0020*/ 	.short	0x0002
        /*0022*/ 	.short	0x000c
        /*0024*/ 	.byte	0x00, 0xf0, 0x11, 0x00


	//----- nvinfo : EIATTR_KPARAM_INFO
	.align		4
.L_214:
        /*0028*/ 	.byte	0x04, 0x17
        /*002a*/ 	.short	(.L_216 - .L_215)
.L_215:
        /*002c*/ 	.word	0x00000000
        /*0030*/ 	.short	0x0001
        /*0032*/ 	.short	0x0008
        /*0034*/ 	.byte	0x00, 0xf0, 0x11, 0x00


	//----- nvinfo : EIATTR_KPARAM_INFO
	.align		4
.L_216:
        /*0038*/ 	.byte	0x04, 0x17
        /*003a*/ 	.short	(.L_218 - .L_217)
.L_217:
        /*003c*/ 	.word	0x00000000
        /*0040*/ 	.short	0x0000
        /*0042*/ 	.short	0x0000
        /*0044*/ 	.byte	0x00, 0xf5, 0x21, 0x00


	//----- nvinfo : EIATTR_SPARSE_MMA_MASK
	.align		4
.L_218:
        /*0048*/ 	.byte	0x03, 0x50
        /*004a*/ 	.short	0x0000


	//----- nvinfo : EIATTR_MAXREG_COUNT
	.align		4
        /*004c*/ 	.byte	0x03, 0x1b
        /*004e*/ 	.short	0x00ff


	//----- nvinfo : EIATTR_MERCURY_ISA_VERSION
	.align		4
        /*0050*/ 	.byte	0x03, 0x5f
        /*0052*/ 	.short	0x0101


	//----- nvinfo : EIATTR_VRC_CTA_INIT_COUNT
	.align		4
        /*0054*/ 	.byte	0x02, 0x4a
	.zero		1
	.zero		1


	//----- nvinfo : EIATTR_EXIT_INSTR_OFFSETS
	.align		4
        /*0058*/ 	.byte	0x04, 0x1c
        /*005a*/ 	.short	(.L_220 - .L_219)


	//   ....[0]....
.L_219:
        /*005c*/ 	.word	0x000004a0


	//----- nvinfo : EIATTR_CRS_STACK_SIZE
	.align		4
.L_220:
        /*0060*/ 	.byte	0x04, 0x1e
        /*0062*/ 	.short	(.L_222 - .L_221)
.L_221:
        /*0064*/ 	.word	0x00000000


	//----- nvinfo : EIATTR_CBANK_PARAM_SIZE
	.align		4
.L_222:
        /*0068*/ 	.byte	0x03, 0x19
        /*006a*/ 	.short	0x0014


	//----- nvinfo : EIATTR_PARAM_CBANK
	.align		4
        /*006c*/ 	.byte	0x04, 0x0a
        /*006e*/ 	.short	(.L_224 - .L_223)
	.align		4
.L_223:
        /*0070*/ 	.word	index@(.nv.constant0._Z11kernelBombaPiiii)
        /*0074*/ 	.short	0x0380
        /*0076*/ 	.short	0x0014


	//----- nvinfo : EIATTR_SW_WAR
	.align		4
.L_224:
        /*0078*/ 	.byte	0x04, 0x36
        /*007a*/ 	.short	(.L_226 - .L_225)
.L_225:
        /*007c*/ 	.word	0x00000008
.L_226:


//--------------------- .nv.callgraph             --------------------------
	.section	.nv.callgraph,"",@"SHT_CUDA_CALLGRAPH"
	.align	4
	.sectionentsize	8
	.align		4
        /*0000*/ 	.word	0x00000000
	.align		4
        /*0004*/ 	.word	0xffffffff
	.align		4
        /*0008*/ 	.word	0x00000000
	.align		4
        /*000c*/ 	.word	0xfffffffe
	.align		4
        /*0010*/ 	.word	0x00000000
	.align		4
        /*0014*/ 	.word	0xfffffffd
	.align		4
        /*0018*/ 	.word	0x00000000
	.align		4
        /*001c*/ 	.word	0xfffffffc


//--------------------- .nv.constant4             --------------------------
	.section	.nv.constant4,"a",@progbits
	.align	8
	.align		8
.nv.constant4:
        /*0000*/ 	.dword	precalc_xorwow_matrix
	.align		8
        /*0008*/ 	.dword	precalc_xorwow_offset_matrix
	.align		8
        /*0010*/ 	.dword	mrg32k3aM1
	.align		8
        /*0018*/ 	.dword	mrg32k3aM2
	.align		8
        /*0020*/ 	.dword	mrg32k3aM1SubSeq
	.align		8
        /*0028*/ 	.dword	mrg32k3aM2SubSeq
	.align		8
        /*0030*/ 	.dword	mrg32k3aM1Seq
	.align		8
        /*0038*/ 	.dword	mrg32k3aM2Seq


//--------------------- .nv.constant3             --------------------------
	.section	.nv.constant3,"a",@progbits
	.align	8
.nv.constant3:
	.type		__cr_lgamma_table,@object
	.size		__cr_lgamma_table,(.L_8 - __cr_lgamma_table)
__cr_lgamma_table:
        /*0000*/ 	.byte	0x00, 0x00, 0x00, 0x00, 0x00, 0x00, 0x00, 0x00, 0x00, 0x00, 0x00, 0x00, 0x00, 0x00, 0x00, 0x00
        /*0010*/ 	.byte	0xef, 0x39, 0xfa, 0xfe, 0x42, 0x2e, 0xe6, 0x3f, 0x02, 0x20, 0x2a, 0xfa, 0x0b, 0xab, 0xfc, 0x3f
        /*0020*/ 	.byte	0xf9, 0x2c, 0x92, 0x7c, 0xa7, 0x6c, 0x09, 0x40, 0xc9, 0x79, 0x44, 0x3c, 0x64, 0x26, 0x13, 0x40
        /*0030*/ 	.byte	0xca, 0x01, 0xcf, 0x3a, 0x27, 0x51, 0x1a, 0x40, 0x30, 0xcc, 0x2d, 0xf3, 0xe1, 0x0c, 0x21, 0x40
        /*0040*/ 	.byte	0x0d, 0xb7, 0xfc, 0x82, 0x8e, 0x35, 0x25, 0x40
.L_8:


//--------------------- .text._Z30kernelEncontrarRompecabezasTNTPiiiiS_ii --------------------------
	.section	.text._Z30kernelEncontrarRompecabezasTNTPiiiiS_ii,"ax",@progbits
	.align	128
        .global         _Z30kernelEncontrarRompecabezasTNTPiiiiS_ii
        .type           _Z30kernelEncontrarRompecabezasTNTPiiiiS_ii,@function
        .size           _Z30kernelEncontrarRompecabezasTNTPiiiiS_ii,(.L_x_60 - _Z30kernelEncontrarRompecabezasTNTPiiiiS_ii)
        .other          _Z30kernelEncontrarRompecabezasTNTPiiiiS_ii,@"STO_CUDA_ENTRY STV_DEFAULT"
_Z30kernelEncontrarRompecabezasTNTPiiiiS_ii:
.text._Z30kernelEncontrarRompecabezasTNTPiiiiS_ii:
[----:B------:R-:W0:Y:S01]  /*0000*/  LDC R1, c[0x0][0x37c] ;  /* 0x0000df00ff017b82 */ /* 0x000e220000000800 */
[----:B------:R-:W1:Y:S07]  /*0010*/  S2R R0, SR_TID.X ;  /* 0x0000000000007919 */ /* 0x000e6e0000002100 */
[----:B------:R-:W1:Y:S01]  /*0020*/  S2UR UR4, SR_CTAID.X ;  /* 0x00000000000479c3 */ /* 0x000e620000002500 */
[----:B------:R-:W2:Y:S01]  /*0030*/  LDCU.64 UR8, c[0x0][0x358] ;  /* 0x00006b00ff0877ac */ /* 0x000ea20008000a00 */
[----:B0-----:R-:W-:-:S06]  /*0040*/  VIADD R1, R1, 0xffffffd0 ;  /* 0xffffffd001017836 */ /* 0x001fcc0000000000 */
[----:B------:R-:W1:Y:S08]  /*0050*/  LDC R9, c[0x0][0x360] ;  /* 0x0000d800ff097b82 */ /* 0x000e700000000800 */
[----:B------:R-:W0:Y:S01]  /*0060*/  LDC.64 R4, c[0x0][0x380] ;  /* 0x0000e000ff047b82 */ /* 0x000e220000000a00 */
[----:B-1----:R-:W-:-:S04]  /*0070*/  IMAD R9, R9, UR4, R0 ;  /* 0x0000000409097c24 */ /* 0x002fc8000f8e0200 */
[----:B0-----:R-:W-:-:S06]  /*0080*/  IMAD.WIDE R2, R9, 0x4, R4 ;  /* 0x0000000409027825 */ /* 0x001fcc00078e0204 */
[----:B--2---:R-:W2:Y:S01]  /*0090*/  LDG.E R2, desc[UR8][R2.64] ;  /* 0x0000000802027981 */ /* 0x004ea2000c1e1900 */
[----:B------:R-:W0:Y:S01]  /*00a0*/  LDC.64 R6, c[0x0][0x398] ;  /* 0x0000e600ff067b82 */ /* 0x000e220000000a00 */
[----:B------:R-:W-:Y:S01]  /*00b0*/  BSSY.RECONVERGENT B0, `(.L_x_0) ;  /* 0x000000a000007945 */ /* 0x000fe20003800200 */
[----:B--2---:R-:W-:-:S13]  /*00c0*/  ISETP.NE.AND P0, PT, R2, -0x1, PT ;  /* 0xffffffff0200780c */ /* 0x004fda0003f05270 */
[----:B0-----:R-:W-:Y:S05]  /*00d0*/  @P0 BRA `(.L_x_1) ;  /* 0x00000000001c0947 */ /* 0x001fea0003800000 */
[----:B------:R-:W0:Y:S01]  /*00e0*/  S2R R0, SR_LANEID ;  /* 0x0000000000007919 */ /* 0x000e220000000000 */
[----:B------:R-:W1:Y:S01]  /*00f0*/  LDC.64 R2, c[0x0][0x398] ;  /* 0x0000e600ff027b82 */ /* 0x000e620000000a00 */
[----:B------:R-:W-:Y:S02]  /*0100*/  VOTEU.ANY UR4, UPT, PT ;  /* 0x0000000000047886 */ /* 0x000fe400038e0100 */
[----:B------:R-:W-:Y:S02]  /*0110*/  UFLO.U32 UR5, UR4 ;  /* 0x00000004000572bd */ /* 0x000fe400080e0000 */
[----:B------:R-:W1:Y:S04]  /*0120*/  POPC R11, UR4 ;  /* 0x00000004000b7d09 */ /* 0x000e680008000000 */
[----:B0-----:R-:W-:-:S13]  /*0130*/  ISETP.EQ.U32.AND P0, PT, R0, UR5, PT ;  /* 0x0000000500007c0c */ /* 0x001fda000bf02070 */
[----:B-1----:R0:W-:Y:S02]  /*0140*/  @P0 REDG.E.ADD.STRONG.GPU desc[UR8][R2.64], R11 ;  /* 0x0000000b0200098e */ /* 0x0021e4000c12e108 */
.L_x_1:
[----:B------:R-:W-:Y:S05]  /*0150*/  BSYNC.RECONVERGENT B0 ;  /* 0x0000000000007941 */ /* 0x000fea0003800200 */
.L_x_0:
[----:B------:R-:W-:Y:S08]  /*0160*/  BAR.SYNC.DEFER_BLOCKING 0x0 ;  /* 0x0000000000007b1d */ /* 0x000ff00000010000 */
[----:B------:R-:W1:Y:S01]  /*0170*/  LDC R8, c[0x0][0x390] ;  /* 0x0000e400ff087b82 */ /* 0x000e620000000800 */
[----:B------:R-:W2:Y:S01]  /*0180*/  LDG.E R6, desc[UR8][R6.64] ;  /* 0x0000000806067981 */ /* 0x000ea2000c1e1900 */
[----:B------:R-:W-:Y:S01]  /*0190*/  BSSY.RECONVERGENT B0, `(.L_x_2) ;  /* 0x0000295000007945 */ /* 0x000fe20003800200 */
[----:B--2---:R-:W-:-:S04]  /*01a0*/  ISETP.NE.AND P0, PT, R6, 0x6, PT ;  /* 0x000000060600780c */ /* 0x004fc80003f05270 */
[----:B-1----:R-:W-:-:S13]  /*01b0*/  ISETP.NE.OR P0, PT, R9, R8, P0 ;  /* 0x000000080900720c */ /* 0x002fda0000705670 */
[----:B0-----:R-:W-:-:S04]  /*01c0*/  @!P0 IMAD.WIDE R2, R8, 0x4, R4 ;  /* 0x0000000408028825 */ /* 0x001fc800078e0204 */
[----:B------:R-:W-:-:S05]  /*01d0*/  @!P0 IMAD.MOV.U32 R5, RZ, RZ, 0x54 ;  /* 0x00000054ff058424 */ /* 0x000fca00078e00ff */
[----:B------:R0:W-:Y:S01]  /*01e0*/  @!P0 STG.E desc[UR8][R2.64], R5 ;  /* 0x0000000502008986 */ /* 0x0001e2000c101908 */
[----:B------:R-:W-:Y:S05]  /*01f0*/  @!P0 BRA `(.L_x_3) ;  /* 0x0000002800388947 */ /* 0x000fea0003800000 */
[----:B------:R-:W-:-:S04]  /*0200*/  ISETP.GE.AND P0, PT, R6, 0x7, PT ;  /* 0x000000070600780c */ /* 0x000fc80003f06270 */
[----:B------:R-:W-:-:S13]  /*0210*/  ISETP.NE.OR P0, PT, R9, R8, !P0 ;  /* 0x000000080900720c */ /* 0x000fda0004705670 */
[----:B------:R-:W-:Y:S05]  /*0220*/  @P0 BRA `(.L_x_3) ;  /* 0x00000028002c0947 */ /* 0x000fea0003800000 */
[----:B0-----:R-:W0:Y:S01]  /*0230*/  LDC R2, c[0x0][0x3a0] ;  /* 0x0000e800ff027b82 */ /* 0x001e220000000800 */
[----:B------:R-:W-:Y:S01]  /*0240*/  IMAD.MOV.U32 R9, RZ, RZ, -0x266e14b1 ;  /* 0xd991eb4fff097424 */ /* 0x000fe200078e00ff */
[C---:B0-----:R-:W-:Y:S02]  /*0250*/  LOP3.LUT R0, R2.reuse, 0xaad26b49, RZ, 0x3c, !PT ;  /* 0xaad26b4902007812 */ /* 0x041fe400078e3cff */
[----:B------:R-:W-:-:S03]  /*0260*/  ISETP.GT.AND P0, PT, R2, -0x1, PT ;  /* 0xffffffff0200780c */ /* 0x000fc60003f04270 */
[----:B------:R-:W-:Y:S01]  /*0270*/  IMAD R0, R0, 0x4182bed5, RZ ;  /* 0x4182bed500007824 */ /* 0x000fe200078e02ff */
[----:B------:R-:W-:Y:S02]  /*0280*/  SEL R9, R9, 0x8bf16996, P0 ;  /* 0x8bf1699609097807 */ /* 0x000fe40000000000 */
[----:B------:R-:W-:Y:S01]  /*0290*/  ISETP.NE.AND P0, PT, R8, RZ, PT ;  /* 0x000000ff0800720c */ /* 0x000fe20003f05270 */
[C---:B------:R-:W-:Y:S01]  /*02a0*/  VIADD R5, R0.reuse, 0x583f19 ;  /* 0x00583f1900057836 */ /* 0x040fe20000000000 */
[C---:B------:R-:W-:Y:S01]  /*02b0*/  LOP3.LUT R6, R0.reuse, 0x159a55e5, RZ, 0x3c, !PT ;  /* 0x159a55e500067812 */ /* 0x040fe200078e3cff */
[----:B------:R-:W-:Y:S01]  /*02c0*/  VIADD R3, R0, 0x75bcd15 ;  /* 0x075bcd1500037836 */ /* 0x000fe20000000000 */
[C---:B------:R-:W-:Y:S01]  /*02d0*/  IADD3 R2, PT, PT, R9.reuse, 0x64f0c9, R0 ;  /* 0x0064f0c909027810 */ /* 0x040fe20007ffe000 */
[C---:B------:R-:W-:Y:S01]  /*02e0*/  VIADD R7, R9.reuse, 0x1f123bb5 ;  /* 0x1f123bb509077836 */ /* 0x040fe20000000000 */
[----:B------:R-:W-:Y:S02]  /*02f0*/  LOP3.LUT R4, R9, 0x5491333, RZ, 0x3c, !PT ;  /* 0x0549133309047812 */ /* 0x000fe400078e3cff */
[----:B------:R-:W-:Y:S01]  /*0300*/  SHF.R.S32.HI R0, RZ, 0x1f, R8 ;  /* 0x0000001fff007819 */ /* 0x000fe20000011408 */
[----:B------:R0:W-:Y:S04]  /*0310*/  STL.64 [R1], R2 ;  /* 0x0000000201007387 */ /* 0x0001e80000100a00 */
[----:B------:R0:W-:Y:S04]  /*0320*/  STL.64 [R1+0x8], R6 ;  /* 0x0000080601007387 */ /* 0x0001e80000100a00 */
[----:B------:R0:W-:Y:S01]  /*0330*/  STL.64 [R1+0x10], R4 ;  /* 0x0000100401007387 */ /* 0x0001e20000100a00 */
[----:B------:R-:W-:Y:S05]  /*0340*/  @!P0 BRA `(.L_x_4) ;  /* 0x0000002400348947 */ /* 0x000fea0003800000 */
[----:B------:R-:W0:Y:S01]  /*0350*/  LDCU UR4, c[0x0][0x390] ;  /* 0x00007200ff0477ac */ /* 0x000e220008000800 */
[----:B------:R-:W-:Y:S02]  /*0360*/  IMAD.MOV.U32 R11, RZ, RZ, R0 ;  /* 0x000000ffff0b7224 */ /* 0x000fe400078e0000 */
[----:B------:R-:W-:Y:S02]  /*0370*/  IMAD.MOV.U32 R10, RZ, RZ, RZ ;  /* 0x000000ffff0a7224 */ /* 0x000fe400078e00ff */
[----:B0-----:R-:W-:-:S07]  /*0380*/  IMAD.U32 R2, RZ, RZ, UR4 ;  /* 0x00000004ff027e24 */ /* 0x001fce000f8e00ff */
.L_x_12:
[----:B------:R-:W-:-:S04]  /*0390*/  LOP3.LUT R0, R2, 0x3, RZ, 0xc0, !PT ;  /* 0x0000000302007812 */ /* 0x000fc800078ec0ff */
[----:B------:R-:W-:-:S04]  /*03a0*/  ISETP.NE.U32.AND P0, PT, R0, RZ, PT ;  /* 0x000000ff0000720c */ /* 0x000fc80003f05070 */
[----:B------:R-:W-:-:S13]  /*03b0*/  ISETP.NE.AND.EX P0, PT, RZ, RZ, PT, P0 ;  /* 0x000000ffff00720c */ /* 0x000fda0003f05300 */
[----:B0-----:R-:W-:Y:S05]  /*03c0*/  @!P0 BRA `(.L_x_5) ;  /* 0x0000002000fc8947 */ /* 0x001fea0003800000 */
[----:B------:R-:W0:Y:S01]  /*03d0*/  LDC.64 R8, c[0x4][RZ] ;  /* 0x01000000ff087b82 */ /* 0x000e220000000a00 */
[----:B------:R-:W-:Y:S01]  /*03e0*/  IMAD.MOV.U32 R0, RZ, RZ, RZ ;  /* 0x000000ffff007224 */ /* 0x000fe200078e00ff */
[----:B------:R-:W-:Y:S02]  /*03f0*/  CS2R R4, SRZ ;  /* 0x0000000000047805 */ /* 0x000fe4000001ff00 */
[----:B------:R-:W-:Y:S01]  /*0400*/  CS2R R6, SRZ ;  /* 0x0000000000067805 */ /* 0x000fe2000001ff00 */
[----:B------:R-:W-:Y:S02]  /*0410*/  IMAD.MOV.U32 R3, RZ, RZ, RZ ;  /* 0x000000ffff037224 */ /* 0x000fe400078e00ff */
[----:B0-----:R-:W-:-:S07]  /*0420*/  IMAD.WIDE.U32 R8, R10, 0xc80, R8 ;  /* 0x00000c800a087825 */ /* 0x001fce00078e0008 */
.L_x_7:
[----:B------:R-:W-:-:S06]  /*0430*/  IMAD R14, R0, 0x4, R1 ;  /* 0x00000004000e7824 */ /* 0x000fcc00078e0201 */
[----:B------:R-:W5:Y:S01]  /*0440*/  LDL R14, [R14+0x4] ;  /* 0x000004000e0e7983 */ /* 0x000f620000100800 */
[----:B------:R-:W-:Y:S02]  /*0450*/  IMAD.SHL.U32 R15, R0, 0x20, RZ ;  /* 0x00000020000f7824 */ /* 0x000fe400078e00ff */
[----:B------:R-:W-:-:S07]  /*0460*/  IMAD.MOV.U32 R16, RZ, RZ, RZ ;  /* 0x000000ffff107224 */ /* 0x000fce00078e00ff */
.L_x_6:
[----:B-----5:R-:W-:Y:S01]  /*0470*/  SHF.R.U32.HI R21, RZ, R16, R14 ;  /* 0x00000010ff157219 */ /* 0x020fe2000001160e */
[----:B------:R-:W-:-:S03]  /*0480*/  IMAD.IADD R12, R15, 0x1, R16 ;  /* 0x000000010f0c7824 */ /* 0x000fc600078e0210 */
[----:B------:R-:W-:-:S04]  /*0490*/  LOP3.LUT R13, R21, 0x1, RZ, 0xc0, !PT ;  /* 0x00000001150d7812 */ /* 0x000fc800078ec0ff */
[----:B------:R-:W-:Y:S01]  /*04a0*/  ISETP.NE.U32.AND P0, PT, R13, 0x1, PT ;  /* 0x000000010d00780c */ /* 0x000fe20003f05070 */
[----:B------:R-:W-:-:S03]  /*04b0*/  IMAD R13, R12, 0x5, RZ ;  /* 0x000000050c0d7824 */ /* 0x000fc600078e02ff */
[----:B------:R-:W-:Y:S01]  /*04c0*/  R2P PR, R21, 0x7e ;  /* 0x0000007e15007804 */ /* 0x000fe20000000000 */
[----:B------:R-:W-:-:S08]  /*04d0*/  IMAD.WIDE.U32 R12, R13, 0x4, R8 ;  /* 0x000000040d0c7825 */ /* 0x000fd000078e0008 */
[----:B------:R-:W2:Y:S04]  /*04e0*/  @!P0 LDG.E R20, desc[UR8][R12.64+0x10] ;  /* 0x000010080c148981 */ /* 0x000ea8000c1e1900 */
[----:B------:R-:W3:Y:S04]  /*04f0*/  @P1 LDG.E R22, desc[UR8][R12.64+0x24] ;  /* 0x000024080c161981 */ /* 0x000ee8000c1e1900 */
[----:B------:R-:W4:Y:S04]  /*0500*/  @P2 LDG.E R24, desc[UR8][R12.64+0x38] ;  /* 0x000038080c182981 */ /* 0x000f28000c1e1900 */
[----:B------:R-:W4:Y:S04]  /*0510*/  @P3 LDG.E R26, desc[UR8][R12.64+0x4c] ;  /* 0x00004c080c1a3981 */ /* 0x000f28000c1e1900 */
[----:B------:R-:W4:Y:S04]  /*0520*/  @P4 LDG.E R28, desc[UR8][R12.64+0x60] ;  /* 0x000060080c1c4981 */ /* 0x000f28000c1e1900 */
[----:B------:R-:W4:Y:S04]  /*0530*/  @!P0 LDG.E R18, desc[UR8][R12.64] ;  /* 0x000000080c128981 */ /* 0x000f28000c1e1900 */
[----:B------:R-:W4:Y:S04]  /*0540*/  @!P0 LDG.E R17, desc[UR8][R12.64+0x4] ;  /* 0x000004080c118981 */ /* 0x000f28000c1e1900 */
[----:B------:R-:W4:Y:S04]  /*0550*/  @P5 LDG.E R19, desc[UR8][R12.64+0x74] ;  /* 0x000074080c135981 */ /* 0x000f28000c1e1900 */
[----:B------:R-:W4:Y:S04]  /*0560*/  @P1 LDG.E R23, desc[UR8][R12.64+0x20] ;  /* 0x000020080c171981 */ /* 0x000f28000c1e1900 */
[----:B------:R-:W4:Y:S01]  /*0570*/  @P3 LDG.E R25, desc[UR8][R12.64+0x48] ;  /* 0x000048080c193981 */ /* 0x000f22000c1e1900 */
[----:B--2---:R-:W-:-:S03]  /*0580*/  @!P0 LOP3.LUT R5, R5, R20, RZ, 0x3c, !PT ;  /* 0x0000001405058212 */ /* 0x004fc600078e3cff */
[----:B------:R-:W2:Y:S01]  /*0590*/  @P1 LDG.E R20, desc[UR8][R12.64+0x14] ;  /* 0x000014080c141981 */ /* 0x000ea2000c1e1900 */
[----:B---3--:R-:W-:-:S03]  /*05a0*/  @P1 LOP3.LUT R5, R5, R22, RZ, 0x3c, !PT ;  /* 0x0000001605051212 */ /* 0x008fc600078e3cff */
[----:B------:R-:W3:Y:S01]  /*05b0*/  @P1 LDG.E R22, desc[UR8][R12.64+0x1c] ;  /* 0x00001c080c161981 */ /* 0x000ee2000c1e1900 */
[----:B----4-:R-:W-:-:S03]  /*05c0*/  @P2 LOP3.LUT R5, R5, R24, RZ, 0x3c, !PT ;  /* 0x0000001805052212 */ /* 0x010fc600078e3cff */
[----:B------:R-:W4:Y:S01]  /*05d0*/  @P2 LDG.E R24, desc[UR8][R12.64+0x28] ;  /* 0x000028080c182981 */ /* 0x000f22000c1e1900 */
[----:B------:R-:W-:-:S03]  /*05e0*/  @P3 LOP3.LUT R5, R5, R26, RZ, 0x3c, !PT ;  /* 0x0000001a05053212 */ /* 0x000fc600078e3cff */
[----:B------:R-:W3:Y:S01]  /*05f0*/  @P6 LDG.E R26, desc[UR8][R12.64+0x88] ;  /* 0x000088080c1a6981 */ /* 0x000ee2000c1e1900 */
[----:B------:R-:W-:Y:S02]  /*0600*/  @P4 LOP3.LUT R5, R5, R28, RZ, 0x3c, !PT ;  /* 0x0000001c05054212 */ /* 0x000fe400078e3cff */
[----:B------:R-:W-:Y:S02]  /*0610*/  @!P0 LOP3.LUT R3, R3, R18, RZ, 0x3c, !PT ;  /* 0x0000001203038212 */ /* 0x000fe400078e3cff */
[----:B------:R-:W3:Y:S01]  /*0620*/  @!P0 LDG.E R18, desc[UR8][R12.64+0x8] ;  /* 0x000008080c128981 */ /* 0x000ee2000c1e1900 */
[----:B------:R-:W-:-:S03]  /*0630*/  @!P0 LOP3.LUT R6, R6, R17, RZ, 0x3c, !PT ;  /* 0x0000001106068212 */ /* 0x000fc600078e3cff */
[----:B------:R-:W3:Y:S01]  /*0640*/  @!P0 LDG.E R17, desc[UR8][R12.64+0xc] ;  /* 0x00000c080c118981 */ /* 0x000ee2000c1e1900 */
[----:B------:R-:W-:-:S03]  /*0650*/  @P5 LOP3.LUT R5, R5, R19, RZ, 0x3c, !PT ;  /* 0x0000001305055212 */ /* 0x000fc600078e3cff */
[----:B------:R-:W3:Y:S01]  /*0660*/  @P1 LDG.E R19, desc[UR8][R12.64+0x18] ;  /* 0x000018080c131981 */ /* 0x000ee2000c1e1900 */
[----:B--2---:R-:W-:-:S03]  /*0670*/  @P1 LOP3.LUT R3, R3, R20, RZ, 0x3c, !PT ;  /* 0x0000001403031212 */ /* 0x004fc600078e3cff */
[----:B------:R-:W2:Y:S01]  /*0680*/  @P3 LDG.E R20, desc[UR8][R12.64+0x3c] ;  /* 0x00003c080c143981 */ /* 0x000ea2000c1e1900 */
[----:B----4-:R-:W-:-:S03]  /*0690*/  @P2 LOP3.LUT R3, R3, R24, RZ, 0x3c, !PT ;  /* 0x0000001803032212 */ /* 0x010fc600078e3cff */
[----:B------:R-:W4:Y:S01]  /*06a0*/  @P4 LDG.E R24, desc[UR8][R12.64+0x50] ;  /* 0x000050080c184981 */ /* 0x000f22000c1e1900 */
[----:B---3--:R-:W-:-:S03]  /*06b0*/  @!P0 LOP3.LUT R7, R7, R18, RZ, 0x3c, !PT ;  /* 0x0000001207078212 */ /* 0x008fc600078e3cff */
[----:B------:R-:W3:Y:S01]  /*06c0*/  @P2 LDG.E R18, desc[UR8][R12.64+0x30] ;  /* 0x000030080c122981 */ /* 0x000ee2000c1e1900 */
[----:B------:R-:W-:-:S03]  /*06d0*/  @!P0 LOP3.LUT R4, R4, R17, RZ, 0x3c, !PT ;  /* 0x0000001104048212 */ /* 0x000fc600078e3cff */
[----:B------:R-:W3:Y:S01]  /*06e0*/  @P2 LDG.E R17, desc[UR8][R12.64+0x2c] ;  /* 0x00002c080c112981 */ /* 0x000ee2000c1e1900 */
[----:B------:R-:W-:-:S03]  /*06f0*/  @P1 LOP3.LUT R6, R6, R19, RZ, 0x3c, !PT ;  /* 0x0000001306061212 */ /* 0x000fc600078e3cff */
[----:B------:R-:W3:Y:S01]  /*0700*/  @P2 LDG.E R19, desc[UR8][R12.64+0x34] ;  /* 0x000034080c132981 */ /* 0x000ee2000c1e1900 */
[----:B------:R-:W-:Y:S02]  /*0710*/  @P1 LOP3.LUT R7, R7, R22, RZ, 0x3c, !PT ;  /* 0x0000001607071212 */ /* 0x000fe400078e3cff */
[----:B------:R-:W-:Y:S01]  /*0720*/  @P1 LOP3.LUT R4, R4, R23, RZ, 0x3c, !PT ;  /* 0x0000001704041212 */ /* 0x000fe200078e3cff */
[----:B------:R-:W3:Y:S04]  /*0730*/  @P3 LDG.E R22, desc[UR8][R12.64+0x44] ;  /* 0x000044080c163981 */ /* 0x000ee8000c1e1900 */
[----:B------:R-:W3:Y:S01]  /*0740*/  @P3 LDG.E R23, desc[UR8][R12.64+0x40] ;  /* 0x000040080c173981 */ /* 0x000ee2000c1e1900 */
[----:B--2---:R-:W-:-:S03]  /*0750*/  @P3 LOP3.LUT R3, R3, R20, RZ, 0x3c, !PT ;  /* 0x0000001403033212 */ /* 0x004fc600078e3cff */
[----:B------:R-:W2:Y:S01]  /*0760*/  @P5 LDG.E R20, desc[UR8][R12.64+0x64] ;  /* 0x000064080c145981 */ /* 0x000ea2000c1e1900 */
[----:B----4-:R-:W-:-:S03]  /*0770*/  @P4 LOP3.LUT R3, R3, R24, RZ, 0x3c, !PT ;  /* 0x0000001803034212 */ /* 0x010fc600078e3cff */
[----:B------:R-:W4:Y:S01]  /*0780*/  @P6 LDG.E R24, desc[UR8][R12.64+0x78] ;  /* 0x000078080c186981 */ /* 0x000f22000c1e1900 */
[----:B---3--:R-:W-:-:S03]  /*0790*/  @P2 LOP3.LUT R7, R7, R18, RZ, 0x3c, !PT ;  /* 0x0000001207072212 */ /* 0x008fc600078e3cff */
[----:B------:R-:W3:Y:S01]  /*07a0*/  @P4 LDG.E R18, desc[UR8][R12.64+0x58] ;  /* 0x000058080c124981 */ /* 0x000ee2000c1e1900 */
[----:B------:R-:W-:-:S03]  /*07b0*/  @P2 LOP3.LUT R6, R6, R17, RZ, 0x3c, !PT ;  /* 0x0000001106062212 */ /* 0x000fc600078e3cff */
[----:B------:R-:W3:Y:S01]  /*07c0*/  @P4 LDG.E R17, desc[UR8][R12.64+0x54] ;  /* 0x000054080c114981 */ /* 0x000ee2000c1e1900 */
[----:B------:R-:W-:-:S03]  /*07d0*/  @P2 LOP3.LUT R4, R4, R19, RZ, 0x3c, !PT ;  /* 0x0000001304042212 */ /* 0x000fc600078e3cff */
[----:B------:R-:W3:Y:S01]  /*07e0*/  @P4 LDG.E R19, desc[UR8][R12.64+0x5c] ;  /* 0x00005c080c134981 */ /* 0x000ee2000c1e1900 */
[----:B------:R-:W-:Y:S02]  /*07f0*/  @P3 LOP3.LUT R7, R7, R22, RZ, 0x3c, !PT ;  /* 0x0000001607073212 */ /* 0x000fe400078e3cff */
[----:B------:R-:W-:Y:S01]  /*0800*/  @P3 LOP3.LUT R4, R4, R25, RZ, 0x3c, !PT ;  /* 0x0000001904043212 */ /* 0x000fe200078e3cff */
[----:B------:R-:W3:Y:S01]  /*0810*/  @P5 LDG.E R22, desc[UR8][R12.64+0x6c] ;  /* 0x00006c080c165981 */ /* 0x000ee2000c1e1900 */
[----:B------:R-:W-:-:S03]  /*0820*/  @P3 LOP3.LUT R6, R6, R23, RZ, 0x3c, !PT ;  /* 0x0000001706063212 */ /* 0x000fc600078e3cff */
[----:B------:R-:W3:Y:S04]  /*0830*/  @P5 LDG.E R23, desc[UR8][R12.64+0x68] ;  /* 0x000068080c175981 */ /* 0x000ee8000c1e1900 */
[----:B------:R-:W3:Y:S01]  /*0840*/  @P5 LDG.E R25, desc[UR8][R12.64+0x70] ;  /* 0x000070080c195981 */ /* 0x000ee2000c1e1900 */
[----:B------:R-:W-:Y:S02]  /*0850*/  LOP3.LUT P0, RZ, R21, 0x80, RZ, 0xc0, !PT ;  /* 0x0000008015ff7812 */ /* 0x000fe4000780c0ff */
[----:B--2---:R-:W-:-:S11]  /*0860*/  @P5 LOP3.LUT R3, R3, R20, RZ, 0x3c, !PT ;  /* 0x0000001403035212 */ /* 0x004fd600078e3cff */
        /* <DEDUP_REMOVED lines=15> */
[----:B------:R-:W-:Y:S02]  /*0960*/  @P6 LOP3.LUT R5, R5, R26, RZ, 0x3c, !PT ;  /* 0x0000001a05056212 */ /* 0x000fe400078e3cff */
[----:B--2---:R-:W-:Y:S02]  /*0970*/  @P0 LOP3.LUT R3, R3, R20, RZ, 0x3c, !PT ;  /* 0x0000001403030212 */ /* 0x004fe400078e3cff */
[----:B----4-:R-:W-:Y:S02]  /*0980*/  @P0 LOP3.LUT R5, R5, R24, RZ, 0x3c, !PT ;  /* 0x0000001805050212 */ /* 0x010fe400078e3cff */
[----:B---3--:R-:W-:Y:S02]  /*0990*/  @P6 LOP3.LUT R7, R7, R18, RZ, 0x3c, !PT ;  /* 0x0000001207076212 */ /* 0x008fe400078e3cff */
[----:B------:R-:W-:Y:S02]  /*09a0*/  @P6 LOP3.LUT R6, R6, R17, RZ, 0x3c, !PT ;  /* 0x0000001106066212 */ /* 0x000fe400078e3cff */
[----:B------:R-:W-:-:S02]  /*09b0*/  @P6 LOP3.LUT R4, R4, R19, RZ, 0x3c, !PT ;  /* 0x0000001304046212 */ /* 0x000fc400078e3cff */
[----:B------:R-:W-:Y:S02]  /*09c0*/  @P0 LOP3.LUT R7, R7, R22, RZ, 0x3c, !PT ;  /* 0x0000001607070212 */ /* 0x000fe400078e3cff */
[----:B------:R-:W-:Y:S02]  /*09d0*/  @P0 LOP3.LUT R6, R6, R23, RZ, 0x3c, !PT ;  /* 0x0000001706060212 */ /* 0x000fe400078e3cff */
[----:B------:R-:W-:Y:S02]  /*09e0*/  @P0 LOP3.LUT R4, R4, R25, RZ, 0x3c, !PT ;  /* 0x0000001904040212 */ /* 0x000fe400078e3cff */
[----:B------:R-:W-:-:S13]  /*09f0*/  R2P PR, R21.B1, 0x7f ;  /* 0x0000007f15007804 */ /* 0x000fda0000001000 */
[----:B------:R-:W2:Y:S04]  /*0a00*/  @P0 LDG.E R18, desc[UR8][R12.64+0xa0] ;  /* 0x0000a0080c120981 */ /* 0x000ea8000c1e1900 */
[----:B------:R-:W3:Y:S04]  /*0a10*/  @P0 LDG.E R20, desc[UR8][R12.64+0xa8] ;  /* 0x0000a8080c140981 */ /* 0x000ee8000c1e1900 */
[----:B------:R-:W4:Y:S04]  /*0a20*/  @P1 LDG.E R22, desc[UR8][R12.64+0xbc] ;  /* 0x0000bc080c161981 */ /* 0x000f28000c1e1900 */
[----:B------:R-:W4:Y:S04]  /*0a30*/  @P1 LDG.E R24, desc[UR8][R12.64+0xc4] ;  /* 0x0000c4080c181981 */ /* 0x000f28000c1e1900 */
[----:B------:R-:W4:Y:S04]  /*0a40*/  @P0 LDG.E R17, desc[UR8][R12.64+0xa4] ;  /* 0x0000a4080c110981 */ /* 0x000f28000c1e1900 */
[----:B------:R-:W4:Y:S04]  /*0a50*/  @P0 LDG.E R19, desc[UR8][R12.64+0xac] ;  /* 0x0000ac080c130981 */ /* 0x000f28000c1e1900 */
[----:B------:R-:W4:Y:S04]  /*0a60*/  @P1 LDG.E R23, desc[UR8][R12.64+0xb8] ;  /* 0x0000b8080c171981 */ /* 0x000f28000c1e1900 */
[----:B------:R-:W4:Y:S04]  /*0a70*/  @P2 LDG.E R26, desc[UR8][R12.64+0xc8] ;  /* 0x0000c8080c1a2981 */ /* 0x000f28000c1e1900 */
[----:B------:R-:W4:Y:S04]  /*0a80*/  @P1 LDG.E R25, desc[UR8][R12.64+0xc0] ;  /* 0x0000c0080c191981 */ /* 0x000f28000c1e1900 */
[----:B------:R-:W4:Y:S01]  /*0a90*/  @P3 LDG.E R28, desc[UR8][R12.64+0xec] ;  /* 0x0000ec080c1c3981 */ /* 0x000f22000c1e1900 */
[----:B--2---:R-:W-:-:S03]  /*0aa0*/  @P0 LOP3.LUT R3, R3, R18, RZ, 0x3c, !PT ;  /* 0x0000001203030212 */ /* 0x004fc600078e3cff */
[----:B------:R-:W2:Y:S01]  /*0ab0*/  @P0 LDG.E R18, desc[UR8][R12.64+0xb0] ;  /* 0x0000b0080c120981 */ /* 0x000ea2000c1e1900 */
[----:B---3--:R-:W-:-:S03]  /*0ac0*/  @P0 LOP3.LUT R7, R7, R20, RZ, 0x3c, !PT ;  /* 0x0000001407070212 */ /* 0x008fc600078e3cff */
[----:B------:R-:W3:Y:S01]  /*0ad0*/  @P1 LDG.E R20, desc[UR8][R12.64+0xb4] ;  /* 0x0000b4080c141981 */ /* 0x000ee2000c1e1900 */
[----:B----4-:R-:W-:-:S03]  /*0ae0*/  @P1 LOP3.LUT R7, R7, R22, RZ, 0x3c, !PT ;  /* 0x0000001607071212 */ /* 0x010fc600078e3cff */
[----:B------:R-:W4:Y:S01]  /*0af0*/  @P2 LDG.E R22, desc[UR8][R12.64+0xd8] ;  /* 0x0000d8080c162981 */ /* 0x000f22000c1e1900 */
[----:B------:R-:W-:-:S03]  /*0b00*/  @P0 LOP3.LUT R6, R6, R17, RZ, 0x3c, !PT ;  /* 0x0000001106060212 */ /* 0x000fc600078e3cff */
[----:B------:R-:W4:Y:S01]  /*0b10*/  @P2 LDG.E R17, desc[UR8][R12.64+0xcc] ;  /* 0x0000cc080c112981 */ /* 0x000f22000c1e1900 */
[----:B------:R-:W-:-:S03]  /*0b20*/  @P0 LOP3.LUT R4, R4, R19, RZ, 0x3c, !PT ;  /* 0x0000001304040212 */ /* 0x000fc600078e3cff */
[----:B------:R-:W4:Y:S01]  /*0b30*/  @P2 LDG.E R19, desc[UR8][R12.64+0xd4] ;  /* 0x0000d4080c132981 */ /* 0x000f22000c1e1900 */
[----:B------:R-:W-:-:S03]  /*0b40*/  @P1 LOP3.LUT R6, R6, R23, RZ, 0x3c, !PT ;  /* 0x0000001706061212 */ /* 0x000fc600078e3cff */
[----:B------:R-:W4:Y:S01]  /*0b50*/  @P3 LDG.E R23, desc[UR8][R12.64+0xe8] ;  /* 0x0000e8080c173981 */ /* 0x000f22000c1e1900 */
[----:B--2---:R-:W-:-:S03]  /*0b60*/  @P0 LOP3.LUT R5, R5, R18, RZ, 0x3c, !PT ;  /* 0x0000001205050212 */ /* 0x004fc600078e3cff */
[----:B------:R-:W2:Y:S01]  /*0b70*/  @P4 LDG.E R18, desc[UR8][R12.64+0xf0] ;  /* 0x0000f0080c124981 */ /* 0x000ea2000c1e1900 */
[----:B------:R-:W-:-:S03]  /*0b80*/  @P1 LOP3.LUT R5, R5, R24, RZ, 0x3c, !PT ;  /* 0x0000001805051212 */ /* 0x000fc600078e3cff */
[----:B------:R-:W2:Y:S01]  /*0b90*/  @P3 LDG.E R24, desc[UR8][R12.64+0xdc] ;  /* 0x0000dc080c183981 */ /* 0x000ea2000c1e1900 */
[----:B---3--:R-:W-:-:S03]  /*0ba0*/  @P1 LOP3.LUT R3, R3, R20, RZ, 0x3c, !PT ;  /* 0x0000001403031212 */ /* 0x008fc600078e3cff */
[----:B------:R-:W3:Y:S01]  /*0bb0*/  @P2 LDG.E R20, desc[UR8][R12.64+0xd0] ;  /* 0x0000d0080c142981 */ /* 0x000ee2000c1e1900 */
[----:B------:R-:W-:Y:S02]  /*0bc0*/  LOP3.LUT P0, RZ, R21, 0x8000, RZ, 0xc0, !PT ;  /* 0x0000800015ff7812 */ /* 0x000fe4000780c0ff */
[----:B------:R-:W-:Y:S01]  /*0bd0*/  @P2 LOP3.LUT R3, R3, R26, RZ, 0x3c, !PT ;  /* 0x0000001a03032212 */ /* 0x000fe200078e3cff */
[----:B------:R-:W3:Y:S04]  /*0be0*/  @P3 LDG.E R21, desc[UR8][R12.64+0xe0] ;  /* 0x0000e0080c153981 */ /* 0x000ee8000c1e1900 */
[----:B------:R-:W3:Y:S01]  /*0bf0*/  @P3 LDG.E R26, desc[UR8][R12.64+0xe4] ;  /* 0x0000e4080c1a3981 */ /* 0x000ee2000c1e1900 */
[----:B------:R-:W-:Y:S02]  /*0c00*/  @P1 LOP3.LUT R4, R4, R25, RZ, 0x3c, !PT ;  /* 0x0000001904041212 */ /* 0x000fe400078e3cff */
[----:B----4-:R-:W-:-:S02]  /*0c10*/  @P2 LOP3.LUT R5, R5, R22, RZ, 0x3c, !PT ;  /* 0x0000001605052212 */ /* 0x010fc400078e3cff */
[----:B------:R-:W4:Y:S01]  /*0c20*/  @P4 LDG.E R22, desc[UR8][R12.64+0x100] ;  /* 0x000100080c164981 */ /* 0x000f22000c1e1900 */
[----:B------:R-:W-:Y:S02]  /*0c30*/  @P2 LOP3.LUT R6, R6, R17, RZ, 0x3c, !PT ;  /* 0x0000001106062212 */ /* 0x000fe400078e3cff */
[----:B------:R-:W-:Y:S01]  /*0c40*/  @P2 LOP3.LUT R4, R4, R19, RZ, 0x3c, !PT ;  /* 0x0000001304042212 */ /* 0x000fe200078e3cff */
[----:B------:R-:W4:Y:S04]  /*0c50*/  @P4 LDG.E R17, desc[UR8][R12.64+0xf4] ;  /* 0x0000f4080c114981 */ /* 0x000f28000c1e1900 */
[----:B------:R-:W4:Y:S01]  /*0c60*/  @P4 LDG.E R19, desc[UR8][R12.64+0xfc] ;  /* 0x0000fc080c134981 */ /* 0x000f22000c1e1900 */
[----:B------:R-:W-:-:S03]  /*0c70*/  @P3 LOP3.LUT R4, R4, R23, RZ, 0x3c, !PT ;  /* 0x0000001704043212 */ /* 0x000fc600078e3cff */
[----:B------:R-:W4:Y:S01]  /*0c80*/  @P5 LDG.E R23, desc[UR8][R12.64+0x110] ;  /* 0x000110080c175981 */ /* 0x000f22000c1e1900 */
[----:B--2---:R-:W-:-:S03]  /*0c90*/  @P3 LOP3.LUT R3, R3, R24, RZ, 0x3c, !PT ;  /* 0x0000001803033212 */ /* 0x004fc600078e3cff */
[----:B------:R-:W2:Y:S01]  /*0ca0*/  @P5 LDG.E R24, desc[UR8][R12.64+0x104] ;  /* 0x000104080c185981 */ /* 0x000ea2000c1e1900 */
[----:B---3--:R-:W-:Y:S02]  /*0cb0*/  @P2 LOP3.LUT R7, R7, R20, RZ, 0x3c, !PT ;  /* 0x0000001407072212 */ /* 0x008fe400078e3cff */
[----:B------:R-:W-:Y:S01]  /*0cc0*/  @P4 LOP3.LUT R3, R3, R18, RZ, 0x3c, !PT ;  /* 0x0000001203034212 */ /* 0x000fe200078e3cff */
[----:B------:R-:W3:Y:S01]  /*0cd0*/  @P4 LDG.E R20, desc[UR8][R12.64+0xf8] ;  /* 0x0000f8080c144981 */ /* 0x000ee2000c1e1900 */
[----:B------:R-:W-:-:S03]  /*0ce0*/  @P3 LOP3.LUT R6, R6, R21, RZ, 0x3c, !PT ;  /* 0x0000001506063212 */ /* 0x000fc600078e3cff */
[----:B------:R-:W3:Y:S01]  /*0cf0*/  @P5 LDG.E R18, desc[UR8][R12.64+0x114] ;  /* 0x000114080c125981 */ /* 0x000ee2000c1e1900 */
[----:B------:R-:W-:-:S03]  /*0d00*/  @P3 LOP3.LUT R7, R7, R26, RZ, 0x3c, !PT ;  /* 0x0000001a07073212 */ /* 0x000fc600078e3cff */
[----:B------:R-:W3:Y:S04]  /*0d10*/  @P5 LDG.E R21, desc[UR8][R12.64+0x108] ;  /* 0x000108080c155981 */ /* 0x000ee8000c1e1900 */
[----:B------:R-:W3:Y:S01]  /*0d20*/  @P5 LDG.E R26, desc[UR8][R12.64+0x10c] ;  /* 0x00010c080c1a5981 */ /* 0x000ee2000c1e1900 */
[----:B------:R-:W-:Y:S02]  /*0d30*/  @P3 LOP3.LUT R5, R5, R28, RZ, 0x3c, !PT ;  /* 0x0000001c05053212 */ /* 0x000fe400078e3cff */
[----:B----4-:R-:W-:Y:S01]  /*0d40*/  @P4 LOP3.LUT R6, R6, R17, RZ, 0x3c, !PT ;  /* 0x0000001106064212 */ /* 0x010fe200078e3cff */
[----:B------:R-:W4:Y:S01]  /*0d50*/  @P0 LDG.E R28, desc[UR8][R12.64+0x13c] ;  /* 0x00013c080c1c0981 */ /* 0x000f22000c1e1900 */
[----:B------:R-:W-:Y:S02]  /*0d60*/  @P4 LOP3.LUT R5, R5, R22, RZ, 0x3c, !PT ;  /* 0x0000001605054212 */ /* 0x000fe400078e3cff */
[----:B------:R-:W-:Y:S01]  /*0d70*/  @P4 LOP3.LUT R4, R4, R19, RZ, 0x3c, !PT ;  /* 0x0000001304044212 */ /* 0x000fe200078e3cff */
[----:B------:R-:W4:Y:S04]  /*0d80*/  @P6 LDG.E R17, desc[UR8][R12.64+0x11c] ;  /* 0x00011c080c116981 */ /* 0x000f28000c1e1900 */
[----:B------:R-:W4:Y:S01]  /*0d90*/  @P6 LDG.E R22, desc[UR8][R12.64+0x120] ;  /* 0x000120080c166981 */ /* 0x000f22000c1e1900 */
[----:B------:R-:W-:-:S03]  /*0da0*/  @P5 LOP3.LUT R4, R4, R23, RZ, 0x3c, !PT ;  /* 0x0000001704045212 */ /* 0x000fc600078e3cff */
[----:B------:R-:W4:Y:S04]  /*0db0*/  @P6 LDG.E R19, desc[UR8][R12.64+0x124] ;  /* 0x000124080c136981 */ /* 0x000f28000c1e1900 */
[----:B------:R-:W4:Y:S01]  /*0dc0*/  @P0 LDG.E R23, desc[UR8][R12.64+0x138] ;  /* 0x000138080c170981 */ /* 0x000f22000c1e1900 */
[----:B--2---:R-:W-:-:S03]  /*0dd0*/  @P5 LOP3.LUT R3, R3, R24, RZ, 0x3c, !PT ;  /* 0x0000001803035212 */ /* 0x004fc600078e3cff */
[----:B------:R-:W2:Y:S01]  /*0de0*/  @P0 LDG.E R24, desc[UR8][R12.64+0x12c] ;  /* 0x00012c080c180981 */ /* 0x000ea2000c1e1900 */
[----:B---3--:R-:W-:-:S03]  /*0df0*/  @P4 LOP3.LUT R7, R7, R20, RZ, 0x3c, !PT ;  /* 0x0000001407074212 */ /* 0x008fc600078e3cff */
[----:B------:R-:W3:Y:S01]  /*0e00*/  @P6 LDG.E R20, desc[UR8][R12.64+0x118] ;  /* 0x000118080c146981 */ /* 0x000ee2000c1e1900 */
[----:B------:R-:W-:-:S03]  /*0e10*/  @P5 LOP3.LUT R5, R5, R18, RZ, 0x3c, !PT ;  /* 0x0000001205055212 */ /* 0x000fc600078e3cff */
[----:B------:R-:W2:Y:S01]  /*0e20*/  @P6 LDG.E R18, desc[UR8][R12.64+0x128] ;  /* 0x000128080c126981 */ /* 0x000ea2000c1e1900 */
[----:B------:R-:W-:-:S03]  /*0e30*/  @P5 LOP3.LUT R6, R6, R21, RZ, 0x3c, !PT ;  /* 0x0000001506065212 */ /* 0x000fc600078e3cff */
[----:B------:R-:W2:Y:S01]  /*0e40*/  @P0 LDG.E R21, desc[UR8][R12.64+0x130] ;  /* 0x000130080c150981 */ /* 0x000ea2000c1e1900 */
[----:B------:R-:W-:-:S03]  /*0e50*/  @P5 LOP3.LUT R7, R7, R26, RZ, 0x3c, !PT ;  /* 0x0000001a07075212 */ /* 0x000fc600078e3cff */
[----:B------:R-:W2:Y:S01]  /*0e60*/  @P0 LDG.E R26, desc[UR8][R12.64+0x134] ;  /* 0x000134080c1a0981 */ /* 0x000ea2000c1e1900 */
[----:B------:R-:W-:-:S05]  /*0e70*/  VIADD R16, R16, 0x10 ;  /* 0x0000001010107836 */ /* 0x000fca0000000000 */
[----:B------:R-:W-:Y:S02]  /*0e80*/  ISETP.NE.AND P1, PT, R16, 0x20, PT ;  /* 0x000000201000780c */ /* 0x000fe40003f25270 */
[----:B----4-:R-:W-:Y:S02]  /*0e90*/  @P6 LOP3.LUT R6, R6, R17, RZ, 0x3c, !PT ;  /* 0x0000001106066212 */ /* 0x010fe400078e3cff */
[----:B------:R-:W-:Y:S02]  /*0ea0*/  @P6 LOP3.LUT R7, R7, R22, RZ, 0x3c, !PT ;  /* 0x0000001607076212 */ /* 0x000fe400078e3cff */
[----:B------:R-:W-:-:S04]  /*0eb0*/  @P6 LOP3.LUT R4, R4, R19, RZ, 0x3c, !PT ;  /* 0x0000001304046212 */ /* 0x000fc800078e3cff */
[----:B------:R-:W-:Y:S02]  /*0ec0*/  @P0 LOP3.LUT R4, R4, R23, RZ, 0x3c, !PT ;  /* 0x0000001704040212 */ /* 0x000fe400078e3cff */
[----:B---3--:R-:W-:Y:S02]  /*0ed0*/  @P6 LOP3.LUT R3, R3, R20, RZ, 0x3c, !PT ;  /* 0x0000001403036212 */ /* 0x008fe400078e3cff */
[----:B--2---:R-:W-:Y:S02]  /*0ee0*/  @P6 LOP3.LUT R5, R5, R18, RZ, 0x3c, !PT ;  /* 0x0000001205056212 */ /* 0x004fe400078e3cff */
[----:B------:R-:W-:Y:S02]  /*0ef0*/  @P0 LOP3.LUT R3, R3, R24, RZ, 0x3c, !PT ;  /* 0x0000001803030212 */ /* 0x000fe400078e3cff */
[----:B------:R-:W-:Y:S02]  /*0f00*/  @P0 LOP3.LUT R6, R6, R21, RZ, 0x3c, !PT ;  /* 0x0000001506060212 */ /* 0x000fe400078e3cff */
[----:B------:R-:W-:-:S02]  /*0f10*/  @P0 LOP3.LUT R5, R5, R28, RZ, 0x3c, !PT ;  /* 0x0000001c05050212 */ /* 0x000fc400078e3cff */
[----:B------:R-:W-:Y:S01]  /*0f20*/  @P0 LOP3.LUT R7, R7, R26, RZ, 0x3c, !PT ;  /* 0x0000001a07070212 */ /* 0x000fe200078e3cff */
[----:B------:R-:W-:Y:S06]  /*0f30*/  @P1 BRA `(.L_x_6) ;  /* 0xfffffff4004c1947 */ /* 0x000fec000383ffff */
[----:B------:R-:W-:-:S05]  /*0f40*/  VIADD R0, R0, 0x1 ;  /* 0x0000000100007836 */ /* 0x000fca0000000000 */
[----:B------:R-:W-:-:S13]  /*0f50*/  ISETP.NE.AND P0, PT, R0, 0x5, PT ;  /* 0x000000050000780c */ /* 0x000fda0003f05270 */
[----:B------:R-:W-:Y:S05]  /*0f60*/  @P0 BRA `(.L_x_7) ;  /* 0xfffffff400300947 */ /* 0x000fea000383ffff */
[----:B------:R-:W-:Y:S01]  /*0f70*/  LOP3.LUT R0, R2, 0x3, RZ, 0xc0, !PT ;  /* 0x0000000302007812 */ /* 0x000fe200078ec0ff */
[----:B------:R0:W-:Y:S03]  /*0f80*/  STL.64 [R1+0x8], R6 ;  /* 0x0000080601007387 */ /* 0x0001e60000100a00 */
[----:B------:R-:W-:Y:S01]  /*0f90*/  ISETP.NE.U32.AND P0, PT, R0, 0x1, PT ;  /* 0x000000010000780c */ /* 0x000fe20003f05070 */
[----:B------:R0:W-:Y:S03]  /*0fa0*/  STL.64 [R1+0x10], R4 ;  /* 0x0000100401007387 */ /* 0x0001e60000100a00 */
[----:B------:R-:W-:Y:S01]  /*0fb0*/  ISETP.NE.AND.EX P0, PT, RZ, RZ, PT, P0 ;  /* 0x000000ffff00720c */ /* 0x000fe20003f05300 */
[----:B------:R0:W-:-:S12]  /*0fc0*/  STL [R1+0x4], R3 ;  /* 0x0000040301007387 */ /* 0x0001d80000100800 */
[----:B0-----:R-:W-:Y:S05]  /*0fd0*/  @!P0 BRA `(.L_x_5) ;  /* 0x0000001400f88947 */ /* 0x001fea0003800000 */
[----:B------:R-:W-:Y:S01]  /*0fe0*/  UMOV UR4, URZ ;  /* 0x000000ff00047c82 */ /* 0x000fe20008000000 */
[----:B------:R-:W-:Y:S01]  /*0ff0*/  IMAD.MOV.U32 R0, RZ, RZ, RZ ;  /* 0x000000ffff007224 */ /* 0x000fe200078e00ff */
[----:B------:R-:W-:Y:S01]  /*1000*/  CS2R R6, SRZ ;  /* 0x0000000000067805 */ /* 0x000fe2000001ff00 */
[----:B------:R-:W-:Y:S02]  /*1010*/  IMAD.MOV.U32 R4, RZ, RZ, RZ ;  /* 0x000000ffff047224 */ /* 0x000fe400078e00ff */
[----:B------:R-:W-:Y:S02]  /*1020*/  IMAD.MOV.U32 R3, RZ, RZ, RZ ;  /* 0x000000ffff037224 */ /* 0x000fe400078e00ff */
[----:B------:R-:W-:-:S07]  /*1030*/  IMAD.U32 R5, RZ, RZ, UR4 ;  /* 0x00000004ff057e24 */ /* 0x000fce000f8e00ff */
.L_x_9:
[----:B------:R-:W-:-:S06]  /*1040*/  IMAD R14, R0, 0x4, R1 ;  /* 0x00000004000e7824 */ /* 0x000fcc00078e0201 */
[----:B------:R-:W5:Y:S01]  /*1050*/  LDL R14, [R14+0x4] ;  /* 0x000004000e0e7983 */ /* 0x000f620000100800 */
[----:B------:R-:W-:Y:S02]  /*1060*/  IMAD.SHL.U32 R15, R0, 0x20, RZ ;  /* 0x00000020000f7824 */ /* 0x000fe400078e00ff */
[----:B------:R-:W-:-:S07]  /*1070*/  IMAD.MOV.U32 R16, RZ, RZ, RZ ;  /* 0x000000ffff107224 */ /* 0x000fce00078e00ff */
.L_x_8:
        /* <DEDUP_REMOVED lines=179> */
[----:B------:R0:W-:Y:S03]  /*1bb0*/  STL [R1+0x4], R3 ;  /* 0x0000040301007387 */ /* 0x0001e60000100800 */
[----:B------:R-:W-:Y:S01]  /*1bc0*/  ISETP.NE.AND.EX P0, PT, RZ, RZ, PT, P0 ;  /* 0x000000ffff00720c */ /* 0x000fe20003f05300 */
[----:B------:R0:W-:-:S12]  /*1bd0*/  STL.64 [R1+0x10], R4 ;  /* 0x0000100401007387 */ /* 0x0001d80000100a00 */
[----:B0-----:R-:W-:Y:S05]  /*1be0*/  @P0 BRA `(.L_x_5) ;  /* 0x0000000800f40947 */ /* 0x001fea0003800000 */
[----:B------:R-:W-:Y:S01]  /*1bf0*/  UMOV UR4, URZ ;  /* 0x000000ff00047c82 */ /* 0x000fe20008000000 */
[----:B------:R-:W-:Y:S01]  /*1c00*/  IMAD.MOV.U32 R0, RZ, RZ, RZ ;  /* 0x000000ffff007224 */ /* 0x000fe200078e00ff */
[----:B------:R-:W-:Y:S01]  /*1c10*/  CS2R R6, SRZ ;  /* 0x0000000000067805 */ /* 0x000fe2000001ff00 */
[----:B------:R-:W-:Y:S02]  /*1c20*/  IMAD.MOV.U32 R4, RZ, RZ, RZ ;  /* 0x000000ffff047224 */ /* 0x000fe400078e00ff */
[----:B------:R-:W-:Y:S02]  /*1c30*/  IMAD.MOV.U32 R3, RZ, RZ, RZ ;  /* 0x000000ffff037224 */ /* 0x000fe400078e00ff */
[----:B------:R-:W-:-:S07]  /*1c40*/  IMAD.U32 R5, RZ, RZ, UR4 ;  /* 0x00000004ff057e24 */ /* 0x000fce000f8e00ff */
.L_x_11:
[----:B------:R-:W-:-:S06]  /*1c50*/  IMAD R14, R0, 0x4, R1 ;  /* 0x00000004000e7824 */ /* 0x000fcc00078e0201 */
[----:B------:R-:W5:Y:S01]  /*1c60*/  LDL R14, [R14+0x4] ;  /* 0x000004000e0e7983 */ /* 0x000f620000100800 */
[----:B------:R-:W-:Y:S02]  /*1c70*/  IMAD.SHL.U32 R15, R0, 0x20, RZ ;  /* 0x00000020000f7824 */ /* 0x000fe400078e00ff */
[----:B------:R-:W-:-:S07]  /*1c80*/  IMAD.MOV.U32 R16, RZ, RZ, RZ ;  /* 0x000000ffff107224 */ /* 0x000fce00078e00ff */
.L_x_10:
        /* <DEDUP_REMOVED lines=176> */
[----:B------:R0:W-:Y:S04]  /*2790*/  STL.64 [R1+0x8], R6 ;  /* 0x0000080601007387 */ /* 0x0001e80000100a00 */
[----:B------:R0:W-:Y:S04]  /*27a0*/  STL [R1+0x4], R3 ;  /* 0x0000040301007387 */ /* 0x0001e80000100800 */
[----:B------:R0:W-:Y:S02]  /*27b0*/  STL.64 [R1+0x10], R4 ;  /* 0x0000100401007387 */ /* 0x0001e40000100a00 */
.L_x_5:
[----:B------:R-:W-:Y:S01]  /*27c0*/  ISETP.GT.U32.AND P0, PT, R2, 0x3, PT ;  /* 0x000000030200780c */ /* 0x000fe20003f04070 */
[----:B------:R-:W-:Y:S01]  /*27d0*/  VIADD R10, R10, 0x1 ;  /* 0x000000010a0a7836 */ /* 0x000fe20000000000 */
[--C-:B------:R-:W-:Y:S02]  /*27e0*/  SHF.R.U64 R2, R2, 0x2, R11.reuse ;  /* 0x0000000202027819 */ /* 0x100fe4000000120b */
[----:B------:R-:W-:Y:S02]  /*27f0*/  ISETP.GT.U32.AND.EX P0, PT, R11, RZ, PT, P0 ;  /* 0x000000ff0b00720c */ /* 0x000fe40003f04100 */
[----:B------:R-:W-:-:S11]  /*2800*/  SHF.R.U32.HI R11, RZ, 0x2, R11 ;  /* 0x00000002ff0b7819 */ /* 0x000fd6000001160b */
[----:B------:R-:W-:Y:S05]  /*2810*/  @P0 BRA `(.L_x_12) ;  /* 0xffffffd800dc0947 */ /* 0x000fea000383ffff */
.L_x_4:
[----:B------:R-:W1:Y:S01]  /*2820*/  LDCU UR10, c[0x0][0x3a4] ;  /* 0x00007480ff0a77ac */ /* 0x000e620008000800 */
[----:B0-----:R-:W0:Y:S01]  /*2830*/  LDC R4, c[0x0][0x3a0] ;  /* 0x0000e800ff047b82 */ /* 0x001e220000000800 */
[----:B------:R-:W-:Y:S01]  /*2840*/  SHF.R.U32.HI R0, RZ, 0x2, R3 ;  /* 0x00000002ff007819 */ /* 0x000fe20000011603 */
[----:B------:R-:W-:Y:S01]  /*2850*/  IMAD.MOV.U32 R8, RZ, RZ, -0x266e14b1 ;  /* 0xd991eb4fff087424 */ /* 0x000fe200078e00ff */
[----:B------:R-:W2:Y:S02]  /*2860*/  LDCU UR7, c[0x0][0x390] ;  /* 0x00007200ff0777ac */ /* 0x000ea40008000800 */
[----:B------:R-:W-:Y:S01]  /*2870*/  LOP3.LUT R0, R0, R3, RZ, 0x3c, !PT ;  /* 0x0000000300007212 */ /* 0x000fe200078e3cff */
[----:B------:R-:W-:Y:S01]  /*2880*/  IMAD.SHL.U32 R3, R5, 0x10, RZ ;  /* 0x0000001005037824 */ /* 0x000fe200078e00ff */
[----:B------:R-:W3:Y:S01]  /*2890*/  LDCU UR6, c[0x0][0x390] ;  /* 0x00007200ff0677ac */ /* 0x000ee20008000800 */
[----:B------:R-:W3:Y:S01]  /*28a0*/  LDCU.64 UR4, c[0x0][0x380] ;  /* 0x00007000ff0477ac */ /* 0x000ee20008000a00 */
[----:B-1----:R-:W1:Y:S01]  /*28b0*/  I2F.U32.RP R2, UR10 ;  /* 0x0000000a00027d06 */ /* 0x002e620008209000 */
[----:B------:R-:W-:Y:S01]  /*28c0*/  ISETP.NE.U32.AND P1, PT, RZ, UR10, PT ;  /* 0x0000000aff007c0c */ /* 0x000fe2000bf25070 */
[----:B--2---:R-:W-:Y:S01]  /*28d0*/  USHF.R.S32.HI UR7, URZ, 0x1f, UR7 ;  /* 0x0000001fff077899 */ /* 0x004fe20008011407 */
[----:B0-----:R-:W-:-:S02]  /*28e0*/  ISETP.GT.AND P0, PT, R4, -0x1, PT ;  /* 0xffffffff0400780c */ /* 0x001fc40003f04270 */
[----:B------:R-:W-:Y:S02]  /*28f0*/  LOP3.LUT R4, R4, 0xaad26b49, RZ, 0x3c, !PT ;  /* 0xaad26b4904047812 */ /* 0x000fe400078e3cff */
[----:B------:R-:W-:Y:S01]  /*2900*/  SEL R9, R8, 0x8bf16996, P0 ;  /* 0x8bf1699608097807 */ /* 0x000fe20000000000 */
[----:B---3--:R-:W-:Y:S02]  /*2910*/  ULEA UR4, UP0, UR6, UR4, 0x2 ;  /* 0x0000000406047291 */ /* 0x008fe4000f8010ff */
[----:B------:R-:W-:Y:S01]  /*2920*/  IMAD R4, R4, 0x4182bed5, RZ ;  /* 0x4182bed504047824 */ /* 0x000fe200078e02ff */
[----:B-1----:R-:W0:Y:S01]  /*2930*/  MUFU.RCP R2, R2 ;  /* 0x0000000200027308 */ /* 0x002e220000001000 */
[----:B------:R-:W-:-:S03]  /*2940*/  ULEA.HI.X UR5, UR6, UR5, UR7, 0x2, UP0 ;  /* 0x0000000506057291 */ /* 0x000fc600080f1407 */
[----:B------:R-:W-:Y:S01]  /*2950*/  IADD3 R9, PT, PT, R9, 0x64f0c9, R4 ;  /* 0x0064f0c909097810 */ /* 0x000fe20007ffe004 */
[----:B0-----:R-:W-:Y:S02]  /*2960*/  VIADD R6, R2, 0xffffffe ;  /* 0x0ffffffe02067836 */ /* 0x001fe40000000000 */
[C---:B------:R-:W-:Y:S02]  /*2970*/  IMAD.SHL.U32 R2, R0.reuse, 0x2, RZ ;  /* 0x0000000200027824 */ /* 0x040fe400078e00ff */
[----:B------:R-:W0:Y:S03]  /*2980*/  F2I.FTZ.U32.TRUNC.NTZ R7, R6 ;  /* 0x0000000600077305 */ /* 0x000e26000021f000 */
[----:B------:R-:W-:-:S04]  /*2990*/  LOP3.LUT R2, R0, R2, R3, 0x96, !PT ;  /* 0x0000000200027212 */ /* 0x000fc800078e9603 */
[----:B------:R-:W-:-:S04]  /*29a0*/  LOP3.LUT R2, R2, R5, RZ, 0x3c, !PT ;  /* 0x0000000502027212 */ /* 0x000fc800078e3cff */
[----:B------:R-:W-:Y:S01]  /*29b0*/  IADD3 R2, PT, PT, R9, 0x587c5, R2 ;  /* 0x000587c509027810 */ /* 0x000fe20007ffe002 */
[----:B0-----:R-:W-:-:S04]  /*29c0*/  IMAD.MOV R6, RZ, RZ, -R7 ;  /* 0x000000ffff067224 */ /* 0x001fc800078e0a07 */
[----:B------:R-:W-:Y:S02]  /*29d0*/  IMAD R3, R6, UR10, RZ ;  /* 0x0000000a06037c24 */ /* 0x000fe4000f8e02ff */
[----:B------:R-:W-:-:S04]  /*29e0*/  IMAD.MOV.U32 R6, RZ, RZ, RZ ;  /* 0x000000ffff067224 */ /* 0x000fc800078e00ff */
[----:B------:R-:W-:-:S04]  /*29f0*/  IMAD.HI.U32 R7, R7, R3, R6 ;  /* 0x0000000307077227 */ /* 0x000fc800078e0006 */
[----:B------:R-:W-:Y:S02]  /*2a00*/  IMAD.U32 R3, RZ, RZ, UR5 ;  /* 0x00000005ff037e24 */ /* 0x000fe4000f8e00ff */
[----:B------:R-:W-:-:S04]  /*2a10*/  IMAD.HI.U32 R7, R7, R2, RZ ;  /* 0x0000000207077227 */ /* 0x000fc800078e00ff */
[----:B------:R-:W-:-:S04]  /*2a20*/  IMAD.MOV R7, RZ, RZ, -R7 ;  /* 0x000000ffff077224 */ /* 0x000fc800078e0a07 */
[----:B------:R-:W-:-:S05]  /*2a30*/  IMAD R2, R7, UR10, R2 ;  /* 0x0000000a07027c24 */ /* 0x000fca000f8e0202 */
[----:B------:R-:W-:-:S13]  /*2a40*/  ISETP.GE.U32.AND P0, PT, R2, UR10, PT ;  /* 0x0000000a02007c0c */ /* 0x000fda000bf06070 */
[----:B------:R-:W-:-:S05]  /*2a50*/  @P0 VIADD R2, R2, -UR10 ;  /* 0x8000000a02020c36 */ /* 0x000fca0008000000 */
[----:B------:R-:W-:-:S13]  /*2a60*/  ISETP.GE.U32.AND P0, PT, R2, UR10, PT ;  /* 0x0000000a02007c0c */ /* 0x000fda000bf06070 */
[----:B------:R-:W-:Y:S01]  /*2a70*/  @P0 VIADD R2, R2, -UR10 ;  /* 0x8000000a02020c36 */ /* 0x000fe20008000000 */
[----:B------:R-:W-:-:S05]  /*2a80*/  @!P1 LOP3.LUT R2, RZ, UR10, RZ, 0x33, !PT ;  /* 0x0000000aff029c12 */ /* 0x000fca000f8e33ff */
[----:B------:R-:W-:-:S05]  /*2a90*/  VIADD R2, R2, 0x1 ;  /* 0x0000000102027836 */ /* 0x000fca0000000000 */
[----:B------:R-:W-:Y:S01]  /*2aa0*/  IABS R5, R2 ;  /* 0x0000000200057213 */ /* 0x000fe20000000000 */
[----:B------:R-:W-:-:S04]  /*2ab0*/  IMAD.U32 R2, RZ, RZ, UR4 ;  /* 0x00000004ff027e24 */ /* 0x000fc8000f8e00ff */
[----:B------:R-:W-:-:S05]  /*2ac0*/  VIADD R5, R5, 0x7 ;  /* 0x0000000705057836 */ /* 0x000fca0000000000 */
[----:B------:R1:W-:Y:S02]  /*2ad0*/  STG.E desc[UR8][R2.64], R5 ;  /* 0x0000000502007986 */ /* 0x0003e4000c101908 */
.L_x_3:
[----:B------:R-:W-:Y:S05]  /*2ae0*/  BSYNC.RECONVERGENT B0 ;  /* 0x0000000000007941 */ /* 0x000fea0003800200 */
.L_x_2:
[----:B01----:R-:W0:Y:S08]  /*2af0*/  LDC.64 R2, c[0x0][0x398] ;  /* 0x0000e600ff027b82 */ /* 0x003e300000000a00 */
[----:B------:R-:W-:Y:S06]  /*2b00*/  BAR.SYNC.DEFER_BLOCKING 0x0 ;  /* 0x0000000000007b1d */ /* 0x000fec0000010000 */
[----:B0-----:R-:W-:Y:S01]  /*2b10*/  STG.E desc[UR8][R2.64], RZ ;  /* 0x000000ff02007986 */ /* 0x001fe2000c101908 */
[----:B------:R-:W-:Y:S05]  /*2b20*/  EXIT ;  /* 0x000000000000794d */ /* 0x000fea0003800000 */
.L_x_13:
[----:B------:R-:W-:-:S00]  /*2b30*/  BRA `(.L_x_13) ;  /* 0xfffffffc00fc7947 */ /* 0x000fc0000383ffff */
[----:B------:R-:W-:-:S00]  /*2b40*/  NOP ;  /* 0x0000000000007918 */ /* 0x000fc00000000000 */
        /* <DEDUP_REMOVED lines=11> */
.L_x_60:


//--------------------- .text._Z20kernelEncontrarBombaPiiiiS_S_ --------------------------
	.section	.text._Z20kernelEncontrarBombaPiiiiS_S_,"ax",@progbits
	.align	128
        .global         _Z20kernelEncontrarBombaPiiiiS_S_
        .type           _Z20kernelEncontrarBombaPiiiiS_S_,@function
        .size           _Z20kernelEncontrarBombaPiiiiS_S_,(.L_x_61 - _Z20kernelEncontrarBombaPiiiiS_S_)
        .other          _Z20kernelEncontrarBombaPiiiiS_S_,@"STO_CUDA_ENTRY STV_DEFAULT"
_Z20kernelEncontrarBombaPiiiiS_S_:
.text._Z20kernelEncontrarBombaPiiiiS_S_:
[----:B------:R-:W-:Y:S08]  /*0000*/  LDC R1, c[0x0][0x37c] ;  /* 0x0000df00ff017b82 */ /* 0x000ff00000000800 */
[----:B------:R-:W0:Y:S01]  /*0010*/  LDC R7, c[0x0][0x38c] ;  /* 0x0000e300ff077b82 */ /* 0x000e220000000800 */
[----:B------:R-:W1:Y:S01]  /*0020*/  S2R R5, SR_TID.X ;  /* 0x0000000000057919 */ /* 0x000e620000002100 */
[----:B------:R-:W-:Y:S06]  /*0030*/  BSSY.RECONVERGENT B0, `(.L_x_14) ;  /* 0x0000045000007945 */ /* 0x000fec0003800200 */
[----:B------:R-:W1:Y:S08]  /*0040*/  S2UR UR4, SR_CTAID.X ;  /* 0x00000000000479c3 */ /* 0x000e700000002500 */
[----:B------:R-:W1:Y:S01]  /*0050*/  LDC R6, c[0x0][0x360] ;  /* 0x0000d800ff067b82 */ /* 0x000e620000000800 */
[----:B0-----:R-:W-:-:S07]  /*0060*/  IABS R8, R7 ;  /* 0x0000000700087213 */ /* 0x001fce0000000000 */
[----:B------:R-:W0:Y:S01]  /*0070*/  LDC R0, c[0x0][0x390] ;  /* 0x0000e400ff007b82 */ /* 0x000e220000000800 */
[----:B------:R-:W2:Y:S07]  /*0080*/  I2F.RP R4, R8 ;  /* 0x0000000800047306 */ /* 0x000eae0000209400 */
[----:B------:R-:W3:Y:S01]  /*0090*/  LDC R14, c[0x0][0x398] ;  /* 0x0000e600ff0e7b82 */ /* 0x000ee20000000800 */
[----:B-1----:R-:W-:-:S07]  /*00a0*/  IMAD R6, R6, UR4, R5 ;  /* 0x0000000406067c24 */ /* 0x002fce000f8e0205 */
[----:B------:R-:W1:Y:S01]  /*00b0*/  LDC R15, c[0x0][0x3a0] ;  /* 0x0000e800ff0f7b82 */ /* 0x000e620000000800 */
[----:B------:R-:W4:Y:S01]  /*00c0*/  LDCU.64 UR4, c[0x0][0x358] ;  /* 0x00006b00ff0477ac */ /* 0x000f220008000a00 */
[----:B--2---:R-:W2:Y:S02]  /*00d0*/  MUFU.RCP R4, R4 ;  /* 0x0000000400047308 */ /* 0x004ea40000001000 */
[----:B--2---:R-:W-:Y:S01]  /*00e0*/  VIADD R2, R4, 0xffffffe ;  /* 0x0ffffffe04027836 */ /* 0x004fe20000000000 */
[----:B------:R-:W-:-:S05]  /*00f0*/  IABS R4, R6 ;  /* 0x0000000600047213 */ /* 0x000fca0000000000 */
[----:B------:R2:W5:Y:S02]  /*0100*/  F2I.FTZ.U32.TRUNC.NTZ R3, R2 ;  /* 0x0000000200037305 */ /* 0x000564000021f000 */
[----:B--2---:R-:W-:Y:S02]  /*0110*/  IMAD.MOV.U32 R2, RZ, RZ, RZ ;  /* 0x000000ffff027224 */ /* 0x004fe400078e00ff */
[----:B-----5:R-:W-:-:S04]  /*0120*/  IMAD.MOV R9, RZ, RZ, -R3 ;  /* 0x000000ffff097224 */ /* 0x020fc800078e0a03 */
[----:B------:R-:W-:Y:S01]  /*0130*/  IMAD R5, R9, R8, RZ ;  /* 0x0000000809057224 */ /* 0x000fe200078e02ff */
[----:B0-----:R-:W-:-:S03]  /*0140*/  IABS R9, R0 ;  /* 0x0000000000097213 */ /* 0x001fc60000000000 */
[----:B------:R-:W-:-:S04]  /*0150*/  IMAD.HI.U32 R3, R3, R5, R2 ;  /* 0x0000000503037227 */ /* 0x000fc800078e0002 */
[----:B------:R-:W-:Y:S02]  /*0160*/  IMAD.MOV.U32 R5, RZ, RZ, R4 ;  /* 0x000000ffff057224 */ /* 0x000fe400078e0004 */
[----:B------:R-:W-:-:S04]  /*0170*/  IMAD.HI.U32 R4, R3, R9, RZ ;  /* 0x0000000903047227 */ /* 0x000fc800078e00ff */
[----:B------:R-:W-:-:S04]  /*0180*/  IMAD.HI.U32 R2, R3, R5, RZ ;  /* 0x0000000503027227 */ /* 0x000fc800078e00ff */
[----:B------:R-:W-:Y:S02]  /*0190*/  IMAD.MOV R3, RZ, RZ, -R2 ;  /* 0x000000ffff037224 */ /* 0x000fe400078e0a02 */
[----:B------:R-:W-:Y:S02]  /*01a0*/  IMAD.MOV R10, RZ, RZ, -R4 ;  /* 0x000000ffff0a7224 */ /* 0x000fe400078e0a04 */
[C---:B------:R-:W-:Y:S02]  /*01b0*/  IMAD R3, R8.reuse, R3, R5 ;  /* 0x0000000308037224 */ /* 0x040fe400078e0205 */
[C---:B------:R-:W-:Y:S02]  /*01c0*/  IMAD R5, R8.reuse, R10, R9 ;  /* 0x0000000a08057224 */ /* 0x040fe400078e0209 */
[----:B------:R-:W0:Y:S01]  /*01d0*/  LDC.64 R10, c[0x0][0x3a0] ;  /* 0x0000e800ff0a7b82 */ /* 0x000e220000000a00 */
[C---:B------:R-:W-:Y:S02]  /*01e0*/  ISETP.GT.U32.AND P4, PT, R8.reuse, R3, PT ;  /* 0x000000030800720c */ /* 0x040fe40003f84070 */
[----:B------:R-:W-:-:S11]  /*01f0*/  ISETP.GT.U32.AND P5, PT, R8, R5, PT ;  /* 0x000000050800720c */ /* 0x000fd60003fa4070 */
[--C-:B------:R-:W-:Y:S02]  /*0200*/  @!P4 IMAD.IADD R3, R3, 0x1, -R8.reuse ;  /* 0x000000010303c824 */ /* 0x100fe400078e0a08 */
[----:B------:R-:W-:Y:S02]  /*0210*/  @!P5 IMAD.IADD R5, R5, 0x1, -R8 ;  /* 0x000000010505d824 */ /* 0x000fe400078e0a08 */
[----:B------:R-:W-:Y:S01]  /*0220*/  @!P5 VIADD R4, R4, 0x1 ;  /* 0x000000010404d836 */ /* 0x000fe20000000000 */
[-C--:B------:R-:W-:Y:S01]  /*0230*/  ISETP.GE.U32.AND P2, PT, R3, R8.reuse, PT ;  /* 0x000000080300720c */ /* 0x080fe20003f46070 */
[----:B------:R-:W-:Y:S01]  /*0240*/  @!P4 VIADD R2, R2, 0x1 ;  /* 0x000000010202c836 */ /* 0x000fe20000000000 */
[----:B------:R-:W-:Y:S02]  /*0250*/  ISETP.GE.U32.AND P3, PT, R5, R8, PT ;  /* 0x000000080500720c */ /* 0x000fe40003f66070 */
[-C--:B------:R-:W-:Y:S02]  /*0260*/  LOP3.LUT R5, R0, R7.reuse, RZ, 0x3c, !PT ;  /* 0x0000000700057212 */ /* 0x080fe400078e3cff */
[----:B------:R-:W-:-:S02]  /*0270*/  LOP3.LUT R3, R6, R7, RZ, 0x3c, !PT ;  /* 0x0000000706037212 */ /* 0x000fc400078e3cff */
[----:B------:R-:W-:Y:S02]  /*0280*/  ISETP.GE.AND P1, PT, R5, RZ, PT ;  /* 0x000000ff0500720c */ /* 0x000fe40003f26270 */
[----:B------:R-:W-:Y:S02]  /*0290*/  ISETP.GE.AND P0, PT, R3, RZ, PT ;  /* 0x000000ff0300720c */ /* 0x000fe40003f06270 */
[----:B------:R-:W-:Y:S01]  /*02a0*/  LOP3.LUT R3, RZ, R7, RZ, 0x33, !PT ;  /* 0x00000007ff037212 */ /* 0x000fe200078e33ff */
[----:B------:R-:W-:Y:S01]  /*02b0*/  @P2 VIADD R2, R2, 0x1 ;  /* 0x0000000102022836 */ /* 0x000fe20000000000 */
[----:B------:R-:W-:Y:S01]  /*02c0*/  ISETP.NE.AND P2, PT, R7, RZ, PT ;  /* 0x000000ff0700720c */ /* 0x000fe20003f45270 */
[----:B------:R-:W-:-:S06]  /*02d0*/  @P3 VIADD R4, R4, 0x1 ;  /* 0x0000000104043836 */ /* 0x000fcc0000000000 */
[----:B------:R-:W-:Y:S02]  /*02e0*/  @!P1 IMAD.MOV R4, RZ, RZ, -R4 ;  /* 0x000000ffff049224 */ /* 0x000fe400078e0a04 */
[----:B------:R-:W-:-:S03]  /*02f0*/  @!P0 IMAD.MOV R2, RZ, RZ, -R2 ;  /* 0x000000ffff028224 */ /* 0x000fc600078e0a02 */
[C---:B------:R-:W-:Y:S02]  /*0300*/  SEL R13, R3.reuse, R4, !P2 ;  /* 0x00000004030d7207 */ /* 0x040fe40005000000 */
[----:B------:R-:W2:Y:S01]  /*0310*/  LDC.64 R4, c[0x0][0x380] ;  /* 0x0000e000ff047b82 */ /* 0x000ea20000000a00 */
[----:B------:R-:W-:Y:S02]  /*0320*/  SEL R12, R3, R2, !P2 ;  /* 0x00000002030c7207 */ /* 0x000fe40005000000 */
[----:B------:R-:W-:Y:S02]  /*0330*/  IMAD.MOV R9, RZ, RZ, -R13 ;  /* 0x000000ffff097224 */ /* 0x000fe400078e0a0d */
[----:B------:R-:W-:Y:S01]  /*0340*/  ISETP.NE.AND P0, PT, R12, R13, PT ;  /* 0x0000000d0c00720c */ /* 0x000fe20003f05270 */
[----:B------:R-:W-:Y:S02]  /*0350*/  IMAD.MOV R8, RZ, RZ, -R12 ;  /* 0x000000ffff087224 */ /* 0x000fe400078e0a0c */
[----:B------:R-:W0:Y:S01]  /*0360*/  LDC.64 R2, c[0x0][0x398] ;  /* 0x0000e600ff027b82 */ /* 0x000e220000000a00 */
[----:B---3--:R-:W-:Y:S01]  /*0370*/  ISETP.GT.OR P0, PT, R14, 0x4, P0 ;  /* 0x000000040e00780c */ /* 0x008fe20000704670 */
[----:B------:R-:W-:-:S02]  /*0380*/  IMAD R8, R7, R8, R6 ;  /* 0x0000000807087224 */ /* 0x000fc400078e0206 */
[----:B------:R-:W-:-:S05]  /*0390*/  IMAD R7, R7, R9, R0 ;  /* 0x0000000907077224 */ /* 0x000fca00078e0200 */
[----:B------:R-:W-:-:S04]  /*03a0*/  ISETP.NE.AND P1, PT, R8, R7, PT ;  /* 0x000000070800720c */ /* 0x000fc80003f25270 */
[----:B-1----:R-:W-:Y:S01]  /*03b0*/  ISETP.GT.OR P1, PT, R15, 0x4, P1 ;  /* 0x000000040f00780c */ /* 0x002fe20000f24670 */
[----:B--2---:R-:W-:Y:S01]  /*03c0*/  IMAD.WIDE R6, R6, 0x4, R4 ;  /* 0x0000000406067825 */ /* 0x004fe200078e0204 */
[----:B----4-:R-:W-:Y:S11]  /*03d0*/  @P0 BRA `(.L_x_15) ;  /* 0x0000000000280947 */ /* 0x010ff60003800000 */
[----:B------:R-:W2:Y:S02]  /*03e0*/  LDG.E R8, desc[UR4][R6.64] ;  /* 0x0000000406087981 */ /* 0x000ea4000c1e1900 */
[----:B--2---:R-:W-:-:S13]  /*03f0*/  ISETP.NE.AND P0, PT, R8, -0x1, PT ;  /* 0xffffffff0800780c */ /* 0x004fda0003f05270 */
[----:B------:R-:W-:Y:S05]  /*0400*/  @P0 BRA `(.L_x_15) ;  /* 0x00000000001c0947 */ /* 0x000fea0003800000 */
[----:B------:R-:W1:Y:S01]  /*0410*/  S2R R12, SR_LANEID ;  /* 0x00000000000c7919 */ /* 0x000e620000000000 */
[----:B------:R-:W2:Y:S01]  /*0420*/  LDC.64 R8, c[0x0][0x398] ;  /* 0x0000e600ff087b82 */ /* 0x000ea20000000a00 */
[----:B------:R-:W-:Y:S02]  /*0430*/  VOTEU.ANY UR6, UPT, PT ;  /* 0x0000000000067886 */ /* 0x000fe400038e0100 */
[----:B------:R-:W-:Y:S02]  /*0440*/  UFLO.U32 UR7, UR6 ;  /* 0x00000006000772bd */ /* 0x000fe400080e0000 */
[----:B------:R-:W2:Y:S04]  /*0450*/  POPC R13, UR6 ;  /* 0x00000006000d7d09 */ /* 0x000ea80008000000 */
[----:B-1----:R-:W-:-:S13]  /*0460*/  ISETP.EQ.U32.AND P0, PT, R12, UR7, PT ;  /* 0x000000070c007c0c */ /* 0x002fda000bf02070 */
[----:B--2---:R1:W-:Y:S02]  /*0470*/  @P0 REDG.E.ADD.STRONG.GPU desc[UR4][R8.64], R13 ;  /* 0x0000000d0800098e */ /* 0x0043e4000c12e104 */
.L_x_15:
[----:B------:R-:W-:Y:S05]  /*0480*/  BSYNC.RECONVERGENT B0 ;  /* 0x0000000000007941 */ /* 0x000fea0003800200 */
.L_x_14:
[----:B------:R-:W-:Y:S04]  /*0490*/  BSSY.RECONVERGENT B0, `(.L_x_16) ;  /* 0x000000c000007945 */ /* 0x000fe80003800200 */
[----:B------:R-:W-:Y:S05]  /*04a0*/  @P1 BRA `(.L_x_17) ;  /* 0x0000000000281947 */ /* 0x000fea0003800000 */
[----:B------:R-:W2:Y:S02]  /*04b0*/  LDG.E R6, desc[UR4][R6.64] ;  /* 0x0000000406067981 */ /* 0x000ea4000c1e1900 */
[----:B--2---:R-:W-:-:S13]  /*04c0*/  ISETP.NE.AND P0, PT, R6, -0x1, PT ;  /* 0xffffffff0600780c */ /* 0x004fda0003f05270 */
[----:B------:R-:W-:Y:S05]  /*04d0*/  @P0 BRA `(.L_x_17) ;  /* 0x00000000001c0947 */ /* 0x000fea0003800000 */
[----:B-1----:R-:W1:Y:S01]  /*04e0*/  S2R R8, SR_LANEID ;  /* 0x0000000000087919 */ /* 0x002e620000000000 */
[----:B------:R-:W2:Y:S01]  /*04f0*/  LDC.64 R6, c[0x0][0x3a0] ;  /* 0x0000e800ff067b82 */ /* 0x000ea20000000a00 */
[----:B------:R-:W-:Y:S02]  /*0500*/  VOTEU.ANY UR6, UPT, PT ;  /* 0x0000000000067886 */ /* 0x000fe400038e0100 */
[----:B------:R-:W-:Y:S02]  /*0510*/  UFLO.U32 UR7, UR6 ;  /* 0x00000006000772bd */ /* 0x000fe400080e0000 */
[----:B------:R-:W2:Y:S04]  /*0520*/  POPC R9, UR6 ;  /* 0x0000000600097d09 */ /* 0x000ea80008000000 */
[----:B-1----:R-:W-:-:S13]  /*0530*/  ISETP.EQ.U32.AND P0, PT, R8, UR7, PT ;  /* 0x0000000708007c0c */ /* 0x002fda000bf02070 */
[----:B--2---:R2:W-:Y:S02]  /*0540*/  @P0 REDG.E.ADD.STRONG.GPU desc[UR4][R6.64], R9 ;  /* 0x000000090600098e */ /* 0x0045e4000c12e104 */
.L_x_17:
[----:B------:R-:W-:Y:S05]  /*0550*/  BSYNC.RECONVERGENT B0 ;  /* 0x0000000000007941 */ /* 0x000fea0003800200 */
.L_x_16:
[----:B------:R-:W-:Y:S06]  /*0560*/  BAR.SYNC.DEFER_BLOCKING 0x0 ;  /* 0x0000000000007b1d */ /* 0x000fec0000010000 */
[----:B0-2---:R-:W2:Y:S04]  /*0570*/  LDG.E R6, desc[UR4][R2.64] ;  /* 0x0000000402067981 */ /* 0x005ea8000c1e1900 */
[----:B------:R-:W2:Y:S02]  /*0580*/  LDG.E R7, desc[UR4][R10.64] ;  /* 0x000000040a077981 */ /* 0x000ea4000c1e1900 */
[----:B--2---:R-:W-:-:S13]  /*0590*/  ISETP.NE.AND P0, PT, R6, R7, PT ;  /* 0x000000070600720c */ /* 0x004fda0003f05270 */
[----:B------:R-:W-:Y:S05]  /*05a0*/  @!P0 BRA `(.L_x_18) ;  /* 0x0000000000208947 */ /* 0x000fea0003800000 */
[C---:B------:R-:W-:Y:S02]  /*05b0*/  ISETP.NE.AND P0, PT, R7.reuse, 0x1, PT ;  /* 0x000000010700780c */ /* 0x040fe40003f05270 */
[C---:B------:R-:W-:Y:S02]  /*05c0*/  ISETP.NE.AND P1, PT, R6.reuse, 0x1, PT ;  /* 0x000000010600780c */ /* 0x040fe40003f25270 */
[----:B------:R-:W-:Y:S02]  /*05d0*/  ISETP.EQ.AND P0, PT, R6, 0x5, !P0 ;  /* 0x000000050600780c */ /* 0x000fe40004702270 */
[----:B------:R-:W-:-:S04]  /*05e0*/  ISETP.NE.OR P1, PT, R7, 0x5, P1 ;  /* 0x000000050700780c */ /* 0x000fc80000f25670 */
[----:B------:R-:W-:-:S13]  /*05f0*/  PLOP3.LUT P0, PT, P0, P1, PT, 0x8, 0x80 ;  /* 0x000000000080781c */ /* 0x000fda0000702170 */
[----:B------:R-:W-:-:S04]  /*0600*/  @!P0 IMAD.WIDE R4, R0, 0x4, R4 ;  /* 0x0000000400048825 */ /* 0x000fc800078e0204 */
[----:B------:R-:W-:-:S05]  /*0610*/  @!P0 IMAD.MOV.U32 R7, RZ, RZ, 0x42 ;  /* 0x00000042ff078424 */ /* 0x000fca00078e00ff */
[----:B------:R0:W-:Y:S02]  /*0620*/  @!P0 STG.E desc[UR4][R4.64], R7 ;  /* 0x0000000704008986 */ /* 0x0001e4000c101904 */
.L_x_18:
[----:B------:R-:W-:Y:S06]  /*0630*/  BAR.SYNC.DEFER_BLOCKING 0x0 ;  /* 0x0000000000007b1d */ /* 0x000fec0000010000 */
[----:B------:R-:W-:Y:S04]  /*0640*/  STG.E desc[UR4][R2.64], RZ ;  /* 0x000000ff02007986 */ /* 0x000fe8000c101904 */
[----:B------:R-:W-:Y:S01]  /*0650*/  STG.E desc[UR4][R10.64], RZ ;  /* 0x000000ff0a007986 */ /* 0x000fe2000c101904 */
[----:B------:R-:W-:Y:S05]  /*0660*/  EXIT ;  /* 0x000000000000794d */ /* 0x000fea0003800000 */
.L_x_19:
        /* <DEDUP_REMOVED lines=9> */
.L_x_61:


//--------------------- .text._Z22kernelEncontrarCaminosPiiiS_iPbi --------------------------
	.section	.text._Z22kernelEncontrarCaminosPiiiS_iPbi,"ax",@progbits
	.align	128
        .global         _Z22kernelEncontrarCaminosPiiiS_iPbi
        .type           _Z22kernelEncontrarCaminosPiiiS_iPbi,@function
        .size           _Z22kernelEncontrarCaminosPiiiS_iPbi,(.L_x_62 - _Z22kernelEncontrarCaminosPiiiS_iPbi)
        .other          _Z22kernelEncontrarCaminosPiiiS_iPbi,@"STO_CUDA_ENTRY STV_DEFAULT"
_Z22kernelEncontrarCaminosPiiiS_iPbi:
.text._Z22kernelEncontrarCaminosPiiiS_iPbi:
[----:B------:R-:W-:Y:S01]  /*0000*/  LDC R1, c[0x0][0x37c] ;  /* 0x0000df00ff017b82 */ /* 0x000fe20000000800 */
[----:B------:R-:W0:Y:S07]  /*0010*/  S2R R5, SR_TID.X ;  /* 0x0000000000057919 */ /* 0x000e2e0000002100 */
[----:B------:R-:W0:Y:S01]  /*0020*/  S2UR UR6, SR_CTAID.X ;  /* 0x00000000000679c3 */ /* 0x000e220000002500 */
[----:B------:R-:W1:Y:S01]  /*0030*/  LDCU.64 UR8, c[0x0][0x380] ;  /* 0x00007000ff0877ac */ /* 0x000e620008000a00 */
[----:B------:R-:W2:Y:S06]  /*0040*/  LDCU.64 UR4, c[0x0][0x358] ;  /* 0x00006b00ff0477ac */ /* 0x000eac0008000a00 */
[----:B------:R-:W0:Y:S01]  /*0050*/  LDC R8, c[0x0][0x360] ;  /* 0x0000d800ff087b82 */ /* 0x000e220000000800 */
[----:B------:R-:W3:Y:S01]  /*0060*/  LDCU.64 UR10, c[0x0][0x380] ;  /* 0x00007000ff0a77ac */ /* 0x000ee20008000a00 */
[----:B-1----:R-:W-:Y:S01]  /*0070*/  IMAD.U32 R2, RZ, RZ, UR8 ;  /* 0x00000008ff027e24 */ /* 0x002fe2000f8e00ff */
[----:B------:R-:W1:Y:S01]  /*0080*/  LDCU UR8, c[0x0][0x398] ;  /* 0x00007300ff0877ac */ /* 0x000e620008000800 */
[----:B------:R-:W-:-:S02]  /*0090*/  IMAD.U32 R3, RZ, RZ, UR9 ;  /* 0x00000009ff037e24 */ /* 0x000fc4000f8e00ff */
[----:B0-----:R-:W-:Y:S01]  /*00a0*/  IMAD R8, R8, UR6, R5 ;  /* 0x0000000608087c24 */ /* 0x001fe2000f8e0205 */
[----:B------:R-:W0:Y:S03]  /*00b0*/  LDCU UR6, c[0x0][0x3a8] ;  /* 0x00007500ff0677ac */ /* 0x000e260008000800 */
[----:B------:R-:W-:-:S06]  /*00c0*/  IMAD.WIDE R4, R8, 0x4, R2 ;  /* 0x0000000408047825 */ /* 0x000fcc00078e0202 */
[----:B--2---:R-:W2:Y:S01]  /*00d0*/  LDG.E R4, desc[UR4][R4.64] ;  /* 0x0000000404047981 */ /* 0x004ea2000c1e1900 */
[----:B------:R-:W-:Y:S01]  /*00e0*/  BSSY.RECONVERGENT B0, `(.L_x_20) ;  /* 0x0000098000007945 */ /* 0x000fe20003800200 */
[----:B------:R-:W-:Y:S02]  /*00f0*/  PRMT R19, RZ, 0x7610, R19 ;  /* 0x00007610ff137816 */ /* 0x000fe40000000013 */
[----:B--2---:R-:W-:-:S04]  /*0100*/  ISETP.NE.AND P0, PT, R4, -0x1, PT ;  /* 0xffffffff0400780c */ /* 0x004fc80003f05270 */
[----:B0-----:R-:W-:-:S04]  /*0110*/  ISETP.NE.AND P0, PT, R4, UR6, P0 ;  /* 0x0000000604007c0c */ /* 0x001fc80008705270 */
[----:B-1----:R-:W-:-:S13]  /*0120*/  ISETP.NE.OR P0, PT, R8, UR8, P0 ;  /* 0x0000000808007c0c */ /* 0x002fda0008705670 */
[----:B---3--:R-:W-:Y:S05]  /*0130*/  @P0 BRA `(.L_x_21) ;  /* 0x0000000800480947 */ /* 0x008fea0003800000 */
[----:B------:R-:W0:Y:S02]  /*0140*/  LDC.64 R4, c[0x0][0x388] ;  /* 0x0000e200ff047b82 */ /* 0x000e240000000a00 */
[----:B0-----:R-:W-:-:S05]  /*0150*/  IMAD R0, R5, R4, RZ ;  /* 0x0000000405007224 */ /* 0x001fca00078e02ff */
[----:B------:R-:W-:-:S13]  /*0160*/  ISETP.GT.AND P0, PT, R0, UR8, PT ;  /* 0x0000000800007c0c */ /* 0x000fda000bf04270 */
[----:B------:R-:W-:Y:S05]  /*0170*/  @!P0 BRA `(.L_x_21) ;  /* 0x0000000800388947 */ /* 0x000fea0003800000 */
[-C--:B------:R-:W-:Y:S01]  /*0180*/  IABS R6, R5.reuse ;  /* 0x0000000500067213 */ /* 0x080fe20000000000 */
[----:B------:R-:W0:Y:S01]  /*0190*/  LDCU UR6, c[0x0][0x398] ;  /* 0x00007300ff0677ac */ /* 0x000e220008000800 */
[----:B------:R-:W-:Y:S02]  /*01a0*/  IABS R10, R8 ;  /* 0x00000008000a7213 */ /* 0x000fe40000000000 */
[----:B------:R-:W1:Y:S01]  /*01b0*/  I2F.RP R9, R6 ;  /* 0x0000000600097306 */ /* 0x000e620000209400 */
[----:B------:R-:W-:-:S04]  /*01c0*/  LOP3.LUT R8, R8, R5, RZ, 0x3c, !PT ;  /* 0x0000000508087212 */ /* 0x000fc800078e3cff */
[----:B------:R-:W-:Y:S02]  /*01d0*/  ISETP.GE.AND P2, PT, R8, RZ, PT ;  /* 0x000000ff0800720c */ /* 0x000fe40003f46270 */
[----:B------:R-:W2:Y:S01]  /*01e0*/  LDC R8, c[0x0][0x3a8] ;  /* 0x0000ea00ff087b82 */ /* 0x000ea20000000800 */
[----:B-1----:R-:W1:Y:S01]  /*01f0*/  MUFU.RCP R9, R9 ;  /* 0x0000000900097308 */ /* 0x002e620000001000 */
[----:B0-----:R-:W-:Y:S02]  /*0200*/  IMAD.U32 R11, RZ, RZ, UR6 ;  /* 0x00000006ff0b7e24 */ /* 0x001fe4000f8e00ff */
[----:B------:R-:W-:Y:S02]  /*0210*/  IMAD.U32 R16, RZ, RZ, UR6 ;  /* 0x00000006ff107e24 */ /* 0x000fe4000f8e00ff */
[----:B-1----:R-:W-:-:S04]  /*0220*/  VIADD R2, R9, 0xffffffe ;  /* 0x0ffffffe09027836 */ /* 0x002fc80000000000 */
[----:B------:R0:W1:Y:S02]  /*0230*/  F2I.FTZ.U32.TRUNC.NTZ R3, R2 ;  /* 0x0000000200037305 */ /* 0x000064000021f000 */
[----:B0-----:R-:W-:Y:S02]  /*0240*/  IMAD.MOV.U32 R2, RZ, RZ, RZ ;  /* 0x000000ffff027224 */ /* 0x001fe400078e00ff */
[----:B-1----:R-:W-:-:S04]  /*0250*/  IMAD.MOV R7, RZ, RZ, -R3 ;  /* 0x000000ffff077224 */ /* 0x002fc800078e0a03 */
[----:B------:R-:W-:-:S04]  /*0260*/  IMAD R7, R7, R6, RZ ;  /* 0x0000000607077224 */ /* 0x000fc800078e02ff */
[----:B------:R-:W-:-:S06]  /*0270*/  IMAD.HI.U32 R7, R3, R7, R2 ;  /* 0x0000000703077227 */ /* 0x000fcc00078e0002 */
[----:B------:R-:W-:-:S04]  /*0280*/  IMAD.HI.U32 R3, R7, R10, RZ ;  /* 0x0000000a07037227 */ /* 0x000fc800078e00ff */
[----:B------:R-:W-:-:S04]  /*0290*/  IMAD.MOV R9, RZ, RZ, -R3 ;  /* 0x000000ffff097224 */ /* 0x000fc800078e0a03 */
[----:B------:R-:W-:Y:S02]  /*02a0*/  IMAD R9, R6, R9, R10 ;  /* 0x0000000906097224 */ /* 0x000fe400078e020a */
[----:B------:R-:W-:-:S03]  /*02b0*/  IMAD.MOV.U32 R10, RZ, RZ, RZ ;  /* 0x000000ffff0a7224 */ /* 0x000fc600078e00ff */
[----:B------:R-:W-:-:S13]  /*02c0*/  ISETP.GT.U32.AND P1, PT, R6, R9, PT ;  /* 0x000000090600720c */ /* 0x000fda0003f24070 */
[----:B------:R-:W-:Y:S02]  /*02d0*/  @!P1 IMAD.IADD R9, R9, 0x1, -R6 ;  /* 0x0000000109099824 */ /* 0x000fe400078e0a06 */
[----:B------:R-:W-:Y:S01]  /*02e0*/  @!P1 VIADD R3, R3, 0x1 ;  /* 0x0000000103039836 */ /* 0x000fe20000000000 */
[----:B------:R-:W-:Y:S02]  /*02f0*/  ISETP.NE.AND P1, PT, R5, RZ, PT ;  /* 0x000000ff0500720c */ /* 0x000fe40003f25270 */
[----:B------:R-:W-:Y:S02]  /*0300*/  ISETP.GE.U32.AND P0, PT, R9, R6, PT ;  /* 0x000000060900720c */ /* 0x000fe40003f06070 */
[----:B------:R-:W0:Y:S11]  /*0310*/  LDC R9, c[0x0][0x38c] ;  /* 0x0000e300ff097b82 */ /* 0x000e360000000800 */
[----:B------:R-:W-:-:S05]  /*0320*/  @P0 IADD3 R3, PT, PT, R3, 0x1, RZ ;  /* 0x0000000103030810 */ /* 0x000fca0007ffe0ff */
[----:B------:R-:W-:Y:S01]  /*0330*/  @!P2 IMAD.MOV R3, RZ, RZ, -R3 ;  /* 0x000000ffff03a224 */ /* 0x000fe200078e0a03 */
[----:B------:R-:W-:-:S04]  /*0340*/  @!P1 LOP3.LUT R3, RZ, R5, RZ, 0x33, !PT ;  /* 0x00000005ff039212 */ /* 0x000fc800078e33ff */
[----:B------:R-:W-:-:S04]  /*0350*/  ISETP.GE.AND P0, PT, R3, R4, PT ;  /* 0x000000040300720c */ /* 0x000fc80003f06270 */
[----:B--2---:R-:W-:-:S13]  /*0360*/  ISETP.GT.AND P0, PT, R3, RZ, !P0 ;  /* 0x000000ff0300720c */ /* 0x004fda0004704270 */
.L_x_24:
[----:B------:R-:W-:Y:S02]  /*0370*/  IMAD.MOV.U32 R12, RZ, RZ, R16 ;  /* 0x000000ffff0c7224 */ /* 0x000fe400078e0010 */
[----:B------:R-:W-:Y:S02]  /*0380*/  IMAD.U32 R2, RZ, RZ, UR10 ;  /* 0x0000000aff027e24 */ /* 0x000fe4000f8e00ff */
[----:B------:R-:W-:Y:S02]  /*0390*/  IMAD.U32 R3, RZ, RZ, UR11 ;  /* 0x0000000bff037e24 */ /* 0x000fe4000f8e00ff */
[----:B------:R-:W-:-:S05]  /*03a0*/  IMAD.WIDE R4, R12, 0x4, R2 ;  /* 0x000000040c047825 */ /* 0x000fca00078e0202 */
[----:B-1----:R-:W2:Y:S01]  /*03b0*/  LDG.E R15, desc[UR4][R4.64+0x4] ;  /* 0x00000404040f7981 */ /* 0x002ea2000c1e1900 */
[----:B------:R-:W-:Y:S01]  /*03c0*/  IADD3 R16, PT, PT, R16, 0x1, RZ ;  /* 0x0000000110107810 */ /* 0x000fe20007ffe0ff */
[----:B------:R-:W-:Y:S01]  /*03d0*/  BSSY.RECONVERGENT B1, `(.L_x_22) ;  /* 0x0000063000017945 */ /* 0x000fe20003800200 */
[-C--:B0-----:R-:W-:Y:S02]  /*03e0*/  IABS R13, R9.reuse ;  /* 0x00000009000d7213 */ /* 0x081fe40000000000 */
[----:B------:R-:W-:Y:S02]  /*03f0*/  IABS R18, R16 ;  /* 0x0000001000127213 */ /* 0x000fe40000000000 */
[----:B------:R-:W-:Y:S02]  /*0400*/  ISETP.GE.AND P3, PT, R16, RZ, PT ;  /* 0x000000ff1000720c */ /* 0x000fe40003f66270 */
[----:B------:R-:W-:Y:S01]  /*0410*/  ISETP.NE.AND P2, PT, R9, RZ, PT ;  /* 0x000000ff0900720c */ /* 0x000fe20003f45270 */
[----:B------:R-:W-:Y:S01]  /*0420*/  IMAD.HI.U32 R14, R7, R18, RZ ;  /* 0x00000012070e7227 */ /* 0x000fe200078e00ff */
[----:B------:R-:W-:-:S03]  /*0430*/  LOP3.LUT R17, RZ, R9, RZ, 0x33, !PT ;  /* 0x00000009ff117212 */ /* 0x000fc600078e33ff */
[----:B------:R-:W-:-:S04]  /*0440*/  IMAD.MOV R14, RZ, RZ, -R14 ;  /* 0x000000ffff0e7224 */ /* 0x000fc800078e0a0e */
[----:B------:R-:W-:-:S05]  /*0450*/  IMAD R14, R13, R14, R18 ;  /* 0x0000000e0d0e7224 */ /* 0x000fca00078e0212 */
[----:B------:R-:W-:-:S13]  /*0460*/  ISETP.GT.U32.AND P1, PT, R6, R14, PT ;  /* 0x0000000e0600720c */ /* 0x000fda0003f24070 */
[----:B------:R-:W-:-:S05]  /*0470*/  @!P1 IMAD.IADD R14, R14, 0x1, -R13 ;  /* 0x000000010e0e9824 */ /* 0x000fca00078e0a0d */
[----:B------:R-:W-:-:S13]  /*0480*/  ISETP.GT.U32.AND P1, PT, R6, R14, PT ;  /* 0x0000000e0600720c */ /* 0x000fda0003f24070 */
[----:B------:R-:W-:-:S04]  /*0490*/  @!P1 IMAD.IADD R14, R14, 0x1, -R13 ;  /* 0x000000010e0e9824 */ /* 0x000fc800078e0a0d */
[----:B------:R-:W-:-:S05]  /*04a0*/  @!P3 IMAD.MOV R14, RZ, RZ, -R14 ;  /* 0x000000ffff0eb224 */ /* 0x000fca00078e0a0e */
[----:B------:R-:W-:Y:S02]  /*04b0*/  SEL R14, R17, R14, !P2 ;  /* 0x0000000e110e7207 */ /* 0x000fe40005000000 */
[----:B--2---:R-:W-:-:S04]  /*04c0*/  ISETP.NE.AND P1, PT, R15, R8, PT ;  /* 0x000000080f00720c */ /* 0x004fc80003f25270 */
[----:B------:R-:W-:-:S04]  /*04d0*/  ISETP.LT.OR P1, PT, R14, 0x1, P1 ;  /* 0x000000010e00780c */ /* 0x000fc80000f21670 */
[----:B------:R-:W-:-:S13]  /*04e0*/  ISETP.EQ.OR P1, PT, R16, R11, P1 ;  /* 0x0000000b1000720c */ /* 0x000fda0000f22670 */
[----:B------:R-:W-:Y:S01]  /*04f0*/  @!P1 IMAD.MOV.U32 R15, RZ, RZ, -0x1 ;  /* 0xffffffffff0f9424 */ /* 0x000fe200078e00ff */
[----:B------:R-:W-:Y:S01]  /*0500*/  @!P1 MOV R11, R12 ;  /* 0x0000000c000b9202 */ /* 0x000fe20000000f00 */
[----:B------:R-:W-:Y:S01]  /*0510*/  @!P1 VIADD R10, R10, 0x1 ;  /* 0x000000010a0a9836 */ /* 0x000fe20000000000 */
[----:B------:R-:W-:Y:S02]  /*0520*/  @!P1 PRMT R19, RZ, 0x7610, R19 ;  /* 0x00007610ff139816 */ /* 0x000fe40000000013 */
[----:B------:R0:W-:Y:S01]  /*0530*/  @!P1 STG.E desc[UR4][R4.64+0x4], R15 ;  /* 0x0000040f04009986 */ /* 0x0001e2000c101904 */
[----:B------:R-:W-:Y:S01]  /*0540*/  @!P1 PRMT R18, RZ, 0x7610, R18 ;  /* 0x00007610ff129816 */ /* 0x000fe20000000012 */
[----:B------:R-:W-:Y:S06]  /*0550*/  @!P1 BRA `(.L_x_23) ;  /* 0x0000000400289947 */ /* 0x000fec0003800000 */
[----:B0-----:R-:W-:-:S05]  /*0560*/  IMAD.WIDE R14, R9, 0x4, R4 ;  /* 0x00000004090e7825 */ /* 0x001fca00078e0204 */
[----:B------:R-:W2:Y:S01]  /*0570*/  LDG.E R19, desc[UR4][R14.64] ;  /* 0x000000040e137981 */ /* 0x000ea2000c1e1900 */
[----:B------:R-:W-:-:S05]  /*0580*/  IMAD.IADD R16, R12, 0x1, R9 ;  /* 0x000000010c107824 */ /* 0x000fca00078e0209 */
[----:B------:R-:W-:-:S04]  /*0590*/  ISETP.NE.AND P1, PT, R16, R11, PT ;  /* 0x0000000b1000720c */ /* 0x000fc80003f25270 */
[----:B--2---:R-:W-:-:S04]  /*05a0*/  ISETP.NE.OR P1, PT, R19, R8, !P1 ;  /* 0x000000081300720c */ /* 0x004fc80004f25670 */
[----:B------:R-:W-:-:S13]  /*05b0*/  ISETP.GE.OR P1, PT, R16, R0, P1 ;  /* 0x000000001000720c */ /* 0x000fda0000f26670 */
[----:B------:R-:W-:Y:S01]  /*05c0*/  @!P1 IMAD.MOV.U32 R21, RZ, RZ, -0x1 ;  /* 0xffffffffff159424 */ /* 0x000fe200078e00ff */
[----:B------:R-:W-:Y:S01]  /*05d0*/  @!P1 PRMT R19, RZ, 0x7610, R19 ;  /* 0x00007610ff139816 */ /* 0x000fe20000000013 */
[----:B------:R-:W-:Y:S01]  /*05e0*/  @!P1 VIADD R10, R10, 0x1 ;  /* 0x000000010a0a9836 */ /* 0x000fe20000000000 */
[----:B------:R-:W-:Y:S01]  /*05f0*/  @!P1 PRMT R18, RZ, 0x7610, R18 ;  /* 0x00007610ff129816 */ /* 0x000fe20000000012 */
[----:B------:R-:W-:Y:S01]  /*0600*/  @!P1 IMAD.MOV.U32 R11, RZ, RZ, R12 ;  /* 0x000000ffff0b9224 */ /* 0x000fe200078e000c */
[----:B------:R1:W-:Y:S01]  /*0610*/  @!P1 STG.E desc[UR4][R14.64], R21 ;  /* 0x000000150e009986 */ /* 0x0003e2000c101904 */
[----:B------:R-:W-:Y:S05]  /*0620*/  @!P1 BRA `(.L_x_23) ;  /* 0x0000000000f49947 */ /* 0x000fea0003800000 */
[----:B-1----:R-:W2:Y:S01]  /*0630*/  LDG.E R15, desc[UR4][R4.64+-0x4] ;  /* 0xfffffc04040f7981 */ /* 0x002ea2000c1e1900 */
[----:B------:R-:W0:Y:S01]  /*0640*/  I2F.RP R18, R13 ;  /* 0x0000000d00127306 */ /* 0x000e220000209400 */
[----:B------:R-:W-:-:S04]  /*0650*/  IADD3 R16, PT, PT, R12, -0x1, RZ ;  /* 0xffffffff0c107810 */ /* 0x000fc80007ffe0ff */
[----:B------:R-:W-:Y:S02]  /*0660*/  IABS R14, R16 ;  /* 0x00000010000e7213 */ /* 0x000fe40000000000 */
[----:B------:R-:W-:Y:S01]  /*0670*/  ISETP.GE.AND P3, PT, R16, RZ, PT ;  /* 0x000000ff1000720c */ /* 0x000fe20003f66270 */
[----:B0-----:R-:W0:Y:S02]  /*0680*/  MUFU.RCP R18, R18 ;  /* 0x0000001200127308 */ /* 0x001e240000001000 */
[----:B0-----:R-:W-:-:S06]  /*0690*/  VIADD R19, R18, 0xffffffe ;  /* 0x0ffffffe12137836 */ /* 0x001fcc0000000000 */
[----:B------:R-:W0:Y:S02]  /*06a0*/  F2I.FTZ.U32.TRUNC.NTZ R7, R19 ;  /* 0x0000001300077305 */ /* 0x000e24000021f000 */
[----:B0-----:R-:W-:-:S04]  /*06b0*/  IMAD.MOV R6, RZ, RZ, -R7 ;  /* 0x000000ffff067224 */ /* 0x001fc800078e0a07 */
[----:B------:R-:W-:Y:S02]  /*06c0*/  IMAD R21, R6, R13, RZ ;  /* 0x0000000d06157224 */ /* 0x000fe400078e02ff */
[----:B------:R-:W-:-:S04]  /*06d0*/  IMAD.MOV.U32 R6, RZ, RZ, RZ ;  /* 0x000000ffff067224 */ /* 0x000fc800078e00ff */
[----:B------:R-:W-:-:S06]  /*06e0*/  IMAD.HI.U32 R7, R7, R21, R6 ;  /* 0x0000001507077227 */ /* 0x000fcc00078e0006 */
[----:B------:R-:W-:-:S04]  /*06f0*/  IMAD.HI.U32 R6, R7, R14, RZ ;  /* 0x0000000e07067227 */ /* 0x000fc800078e00ff */
[----:B------:R-:W-:-:S04]  /*0700*/  IMAD.MOV R6, RZ, RZ, -R6 ;  /* 0x000000ffff067224 */ /* 0x000fc800078e0a06 */
[----:B------:R-:W-:Y:S02]  /*0710*/  IMAD R14, R13, R6, R14 ;  /* 0x000000060d0e7224 */ /* 0x000fe400078e020e */
[----:B------:R-:W-:-:S05]  /*0720*/  IMAD.MOV.U32 R6, RZ, RZ, R13 ;  /* 0x000000ffff067224 */ /* 0x000fca00078e000d */
        /* <DEDUP_REMOVED lines=9> */
[----:B------:R-:W-:Y:S01]  /*07c0*/  @!P1 MOV R13, 0xffffffff ;  /* 0xffffffff000d9802 */ /* 0x000fe20000000f00 */
[----:B------:R-:W-:Y:S01]  /*07d0*/  @!P1 VIADD R10, R10, 0x1 ;  /* 0x000000010a0a9836 */ /* 0x000fe20000000000 */
[----:B------:R-:W-:Y:S01]  /*07e0*/  @!P1 PRMT R19, RZ, 0x7610, R19 ;  /* 0x00007610ff139816 */ /* 0x000fe20000000013 */
[----:B------:R-:W-:Y:S01]  /*07f0*/  @!P1 IMAD.MOV.U32 R11, RZ, RZ, R12 ;  /* 0x000000ffff0b9224 */ /* 0x000fe200078e000c */
[----:B------:R-:W-:Y:S01]  /*0800*/  @!P1 PRMT R18, RZ, 0x7610, R18 ;  /* 0x00007610ff129816 */ /* 0x000fe20000000012 */
[----:B------:R2:W-:Y:S01]  /*0810*/  @!P1 STG.E desc[UR4][R4.64+-0x4], R13 ;  /* 0xfffffc0d04009986 */ /* 0x0005e2000c101904 */
[----:B------:R-:W-:Y:S05]  /*0820*/  @!P1 BRA `(.L_x_23) ;  /* 0x0000000000749947 */ /* 0x000fea0003800000 */
[----:B------:R-:W-:-:S04]  /*0830*/  IMAD.IADD R16, R12, 0x1, -R9 ;  /* 0x000000010c107824 */ /* 0x000fc800078e0a09 */
[----:B--2---:R-:W-:-:S05]  /*0840*/  IMAD.WIDE R4, R16, 0x4, R2 ;  /* 0x0000000410047825 */ /* 0x004fca00078e0202 */
[----:B------:R-:W2:Y:S01]  /*0850*/  LDG.E R13, desc[UR4][R4.64] ;  /* 0x00000004040d7981 */ /* 0x000ea2000c1e1900 */
[----:B------:R-:W-:-:S04]  /*0860*/  ISETP.NE.AND P1, PT, R16, R11, PT ;  /* 0x0000000b1000720c */ /* 0x000fc80003f25270 */
[----:B--2---:R-:W-:-:S04]  /*0870*/  ISETP.EQ.AND P1, PT, R13, R8, P1 ;  /* 0x000000080d00720c */ /* 0x004fc80000f22270 */
[----:B------:R-:W-:-:S04]  /*0880*/  ISETP.GE.AND P1, PT, R12, R9, P1 ;  /* 0x000000090c00720c */ /* 0x000fc80000f26270 */
[----:B------:R-:W-:-:S13]  /*0890*/  PLOP3.LUT P1, PT, P1, P0, PT, 0x80, 0x8 ;  /* 0x000000000008781c */ /* 0x000fda0000f21070 */
[----:B------:R-:W-:Y:S01]  /*08a0*/  @P1 IMAD.MOV.U32 R13, RZ, RZ, -0x1 ;  /* 0xffffffffff0d1424 */ /* 0x000fe200078e00ff */
[----:B------:R-:W-:Y:S01]  /*08b0*/  @P1 PRMT R19, RZ, 0x7610, R19 ;  /* 0x00007610ff131816 */ /* 0x000fe20000000013 */
[----:B------:R-:W-:Y:S01]  /*08c0*/  @P1 VIADD R10, R10, 0x1 ;  /* 0x000000010a0a1836 */ /* 0x000fe20000000000 */
[----:B------:R-:W-:Y:S01]  /*08d0*/  @P1 PRMT R18, RZ, 0x7610, R18 ;  /* 0x00007610ff121816 */ /* 0x000fe20000000012 */
[----:B------:R-:W-:Y:S01]  /*08e0*/  @P1 IMAD.MOV.U32 R11, RZ, RZ, R12 ;  /* 0x000000ffff0b1224 */ /* 0x000fe200078e000c */
[----:B------:R3:W-:Y:S01]  /*08f0*/  @P1 STG.E desc[UR4][R4.64], R13 ;  /* 0x0000000d04001986 */ /* 0x0007e2000c101904 */
[----:B------:R-:W-:Y:S05]  /*0900*/  @P1 BRA `(.L_x_23) ;  /* 0x00000000003c1947 */ /* 0x000fea0003800000 */
[----:B------:R-:W-:Y:S01]  /*0910*/  ISETP.GE.AND P1, PT, R10, 0x1, PT ;  /* 0x000000010a00780c */ /* 0x000fe20003f26270 */
[----:B------:R-:W-:Y:S01]  /*0920*/  HFMA2 R18, -RZ, RZ, 0, 5.9604644775390625e-08 ;  /* 0x00000001ff127431 */ /* 0x000fe200000001ff */
[----:B------:R-:W-:Y:S01]  /*0930*/  PRMT R19, RZ, 0x7610, R19 ;  /* 0x00007610ff137816 */ /* 0x000fe20000000013 */
[----:B------:R-:W-:-:S10]  /*0940*/  IMAD.MOV.U32 R16, RZ, RZ, R12 ;  /* 0x000000ffff107224 */ /* 0x000fd400078e000c */
[----:B------:R-:W-:Y:S05]  /*0950*/  @!P1 BRA `(.L_x_23) ;  /* 0x0000000000289947 */ /* 0x000fea0003800000 */
[----:B------:R-:W0:Y:S01]  /*0960*/  S2R R14, SR_LANEID ;  /* 0x00000000000e7919 */ /* 0x000e220000000000 */
[----:B---3--:R-:W1:Y:S01]  /*0970*/  LDC.64 R4, c[0x0][0x390] ;  /* 0x0000e400ff047b82 */ /* 0x008e620000000a00 */
[----:B------:R-:W-:Y:S02]  /*0980*/  VOTEU.ANY UR6, UPT, PT ;  /* 0x0000000000067886 */ /* 0x000fe400038e0100 */
[----:B------:R-:W-:Y:S02]  /*0990*/  UFLO.U32 UR7, UR6 ;  /* 0x00000006000772bd */ /* 0x000fe400080e0000 */
[----:B------:R-:W1:Y:S04]  /*09a0*/  POPC R13, UR6 ;  /* 0x00000006000d7d09 */ /* 0x000e680008000000 */
[----:B0-----:R-:W-:-:S13]  /*09b0*/  ISETP.EQ.U32.AND P1, PT, R14, UR7, PT ;  /* 0x000000070e007c0c */ /* 0x001fda000bf22070 */
[----:B-1----:R4:W-:Y:S01]  /*09c0*/  @P1 REDG.E.ADD.STRONG.GPU desc[UR4][R4.64], R13 ;  /* 0x0000000d0400198e */ /* 0x0029e2000c12e104 */
[----:B------:R-:W-:Y:S02]  /*09d0*/  IMAD.MOV.U32 R19, RZ, RZ, 0x1 ;  /* 0x00000001ff137424 */ /* 0x000fe400078e00ff */
[----:B------:R-:W-:Y:S02]  /*09e0*/  IMAD.MOV.U32 R18, RZ, RZ, 0x1 ;  /* 0x00000001ff127424 */ /* 0x000fe400078e00ff */
[----:B------:R-:W-:-:S07]  /*09f0*/  IMAD.MOV.U32 R16, RZ, RZ, R12 ;  /* 0x000000ffff107224 */ /* 0x000fce00078e000c */
.L_x_23:
[----:B------:R-:W-:Y:S05]  /*0a00*/  BSYNC.RECONVERGENT B1 ;  /* 0x0000000000017941 */ /* 0x000fea0003800200 */
.L_x_22:
[----:B------:R-:W-:Y:S02]  /*0a10*/  LOP3.LUT R18, R18, R19, RZ, 0xfc, !PT ;  /* 0x0000001312127212 */ /* 0x000fe400078efcff */
[----:B------:R-:W-:Y:S02]  /*0a20*/  ISETP.LT.AND P2, PT, R16, R0, PT ;  /* 0x000000001000720c */ /* 0x000fe40003f41270 */
[----:B0-234-:R-:W-:-:S04]  /*0a30*/  PRMT R4, R18, 0x9910, RZ ;  /* 0x0000991012047816 */ /* 0x01dfc800000000ff */
[----:B------:R-:W-:-:S13]  /*0a40*/  ISETP.NE.AND P1, PT, R4, RZ, PT ;  /* 0x000000ff0400720c */ /* 0x000fda0003f25270 */
[----:B------:R-:W-:Y:S05]  /*0a50*/  @!P1 BRA P2, `(.L_x_24) ;  /* 0xfffffff800449947 */ /* 0x000fea000103ffff */
.L_x_21:
[----:B------:R-:W-:Y:S05]  /*0a60*/  BSYNC.RECONVERGENT B0 ;  /* 0x0000000000007941 */ /* 0x000fea0003800200 */
.L_x_20:
[----:B------:R-:W0:Y:S08]  /*0a70*/  LDC.64 R4, c[0x0][0x3a0] ;  /* 0x0000e800ff047b82 */ /* 0x000e300000000a00 */
[----:B------:R-:W2:Y:S01]  /*0a80*/  LDC.64 R6, c[0x0][0x390] ;  /* 0x0000e400ff067b82 */ /* 0x000ea20000000a00 */
[----:B0-----:R0:W-:Y:S04]  /*0a90*/  STG.E.U8 desc[UR4][R4.64], R19 ;  /* 0x0000001304007986 */ /* 0x0011e8000c101104 */
[----:B--2---:R-:W2:Y:S02]  /*0aa0*/  LDG.E R6, desc[UR4][R6.64] ;  /* 0x0000000406067981 */ /* 0x004ea4000c1e1900 */
[----:B--2---:R-:W-:-:S13]  /*0ab0*/  ISETP.GE.AND P0, PT, R6, 0x1, PT ;  /* 0x000000010600780c */ /* 0x004fda0003f06270 */
[----:B0-----:R-:W-:Y:S05]  /*0ac0*/  @!P0 EXIT ;  /* 0x000000000000894d */ /* 0x001fea0003800000 */
[----:B------:R-:W0:Y:S01]  /*0ad0*/  LDC R5, c[0x0][0x398] ;  /* 0x0000e600ff057b82 */ /* 0x000e220000000800 */
[----:B------:R-:W-:Y:S02]  /*0ae0*/  IMAD.MOV.U32 R7, RZ, RZ, -0x1 ;  /* 0xffffffffff077424 */ /* 0x000fe400078e00ff */
[----:B0-----:R-:W-:-:S05]  /*0af0*/  IMAD.WIDE R2, R5, 0x4, R2 ;  /* 0x0000000405027825 */ /* 0x001fca00078e0202 */
[----:B------:R-:W-:Y:S01]  /*0b00*/  STG.E desc[UR4][R2.64], R7 ;  /* 0x0000000702007986 */ /* 0x000fe2000c101904 */
[----:B------:R-:W-:Y:S05]  /*0b10*/  EXIT ;  /* 0x000000000000794d */ /* 0x000fea0003800000 */
.L_x_25:
        /* <DEDUP_REMOVED lines=14> */
.L_x_62:


//--------------------- .text._Z26kernelReemplazarPosicionesPiiiiiS_ --------------------------
	.section	.text._Z26kernelReemplazarPosicionesPiiiiiS_,"ax",@progbits
	.align	128
        .global         _Z26kernelReemplazarPosicionesPiiiiiS_
        .type           _Z26kernelReemplazarPosicionesPiiiiiS_,@function
        .size           _Z26kernelReemplazarPosicionesPiiiiiS_,(.L_x_63 - _Z26kernelReemplazarPosicionesPiiiiiS_)
        .other          _Z26kernelReemplazarPosicionesPiiiiiS_,@"STO_CUDA_ENTRY STV_DEFAULT"
_Z26kernelReemplazarPosicionesPiiiiiS_:
.text._Z26kernelReemplazarPosicionesPiiiiiS_:
[----:B------:R-:W0:Y:S01]  /*0000*/  LDC R1, c[0x0][0x37c] ;  /* 0x0000df00ff017b82 */ /* 0x000e220000000800 */
[----:B------:R-:W1:Y:S07]  /*0010*/  S2R R0, SR_TID.X ;  /* 0x0000000000007919 */ /* 0x000e6e0000002100 */
[----:B------:R-:W1:Y:S01]  /*0020*/  S2UR UR4, SR_CTAID.X ;  /* 0x00000000000479c3 */ /* 0x000e620000002500 */
[----:B------:R-:W2:Y:S01]  /*0030*/  LDCU.64 UR6, c[0x0][0x358] ;  /* 0x00006b00ff0677ac */ /* 0x000ea20008000a00 */
[----:B0-----:R-:W-:-:S06]  /*0040*/  VIADD R1, R1, 0xffffffd0 ;  /* 0xffffffd001017836 */ /* 0x001fcc0000000000 */
[----:B------:R-:W1:Y:S08]  /*0050*/  LDC R13, c[0x0][0x360] ;  /* 0x0000d800ff0d7b82 */ /* 0x000e700000000800 */
[----:B------:R-:W0:Y:S08]  /*0060*/  LDC.64 R4, c[0x0][0x380] ;  /* 0x0000e000ff047b82 */ /* 0x000e300000000a00 */
[----:B------:R-:W2:Y:S01]  /*0070*/  LDC.64 R2, c[0x0][0x398] ;  /* 0x0000e600ff027b82 */ /* 0x000ea20000000a00 */
[----:B-1----:R-:W-:-:S04]  /*0080*/  IMAD R13, R13, UR4, R0 ;  /* 0x000000040d0d7c24 */ /* 0x002fc8000f8e0200 */
[----:B0-----:R-:W-:Y:S01]  /*0090*/  IMAD.WIDE R8, R13, 0x4, R4 ;  /* 0x000000040d087825 */ /* 0x001fe200078e0204 */
[----:B--2---:R0:W-:Y:S04]  /*00a0*/  STG.E desc[UR6][R2.64], RZ ;  /* 0x000000ff02007986 */ /* 0x0041e8000c101906 */
[----:B------:R-:W2:Y:S02]  /*00b0*/  LDG.E R0, desc[UR6][R8.64] ;  /* 0x0000000608007981 */ /* 0x000ea4000c1e1900 */
[----:B--2---:R-:W-:-:S13]  /*00c0*/  ISETP.NE.AND P0, PT, R0, -0x1, PT ;  /* 0xffffffff0000780c */ /* 0x004fda0003f05270 */
[----:B0-----:R-:W-:Y:S05]  /*00d0*/  @P0 EXIT ;  /* 0x000000000000094d */ /* 0x001fea0003800000 */
[----:B------:R-:W0:Y:S01]  /*00e0*/  LDC R0, c[0x0][0x38c] ;  /* 0x0000e300ff007b82 */ /* 0x000e220000000800 */
[----:B------:R-:W1:Y:S01]  /*00f0*/  LDCU UR4, c[0x0][0x388] ;  /* 0x00007100ff0477ac */ /* 0x000e620008000800 */
[----:B0-----:R-:W-:-:S04]  /*0100*/  IMAD.IADD R7, R13, 0x1, -R0 ;  /* 0x000000010d077824 */ /* 0x001fc800078e0a00 */
[----:B------:R-:W-:-:S05]  /*0110*/  IMAD.WIDE R4, R7, 0x4, R4 ;  /* 0x0000000407047825 */ /* 0x000fca00078e0204 */
[----:B------:R-:W2:Y:S01]  /*0120*/  LDG.E R7, desc[UR6][R4.64] ;  /* 0x0000000604077981 */ /* 0x000ea2000c1e1900 */
[----:B------:R-:W-:-:S04]  /*0130*/  IABS R15, R0 ;  /* 0x00000000000f7213 */ /* 0x000fc80000000000 */
[----:B------:R-:W0:Y:S08]  /*0140*/  I2F.RP R6, R15 ;  /* 0x0000000f00067306 */ /* 0x000e300000209400 */
[----:B0-----:R-:W0:Y:S02]  /*0150*/  MUFU.RCP R6, R6 ;  /* 0x0000000600067308 */ /* 0x001e240000001000 */
[----:B0-----:R-:W-:-:S06]  /*0160*/  VIADD R10, R6, 0xffffffe ;  /* 0x0ffffffe060a7836 */ /* 0x001fcc0000000000 */
[----:B------:R0:W3:Y:S02]  /*0170*/  F2I.FTZ.U32.TRUNC.NTZ R11, R10 ;  /* 0x0000000a000b7305 */ /* 0x0000e4000021f000 */
[----:B0-----:R-:W-:Y:S02]  /*0180*/  IMAD.MOV.U32 R10, RZ, RZ, RZ ;  /* 0x000000ffff0a7224 */ /* 0x001fe400078e00ff */
[----:B---3--:R-:W-:-:S04]  /*0190*/  IMAD.MOV R12, RZ, RZ, -R11 ;  /* 0x000000ffff0c7224 */ /* 0x008fc800078e0a0b */
[----:B------:R-:W-:Y:S01]  /*01a0*/  IMAD R17, R12, R15, RZ ;  /* 0x0000000f0c117224 */ /* 0x000fe200078e02ff */
[----:B------:R-:W-:-:S03]  /*01b0*/  IABS R12, R13 ;  /* 0x0000000d000c7213 */ /* 0x000fc60000000000 */
[----:B------:R-:W-:-:S06]  /*01c0*/  IMAD.HI.U32 R11, R11, R17, R10 ;  /* 0x000000110b0b7227 */ /* 0x000fcc00078e000a */
[----:B------:R-:W-:-:S04]  /*01d0*/  IMAD.HI.U32 R11, R11, R12, RZ ;  /* 0x0000000c0b0b7227 */ /* 0x000fc800078e00ff */
[----:B------:R-:W-:-:S04]  /*01e0*/  IMAD.MOV R6, RZ, RZ, -R11 ;  /* 0x000000ffff067224 */ /* 0x000fc800078e0a0b */
[----:B------:R-:W-:-:S05]  /*01f0*/  IMAD R6, R15, R6, R12 ;  /* 0x000000060f067224 */ /* 0x000fca00078e020c */
[----:B------:R-:W-:-:S13]  /*0200*/  ISETP.GT.U32.AND P1, PT, R15, R6, PT ;  /* 0x000000060f00720c */ /* 0x000fda0003f24070 */
[----:B------:R-:W-:Y:S02]  /*0210*/  @!P1 IMAD.IADD R6, R6, 0x1, -R15 ;  /* 0x0000000106069824 */ /* 0x000fe400078e0a0f */
[----:B------:R-:W-:Y:S01]  /*0220*/  @!P1 VIADD R11, R11, 0x1 ;  /* 0x000000010b0b9836 */ /* 0x000fe20000000000 */
[----:B------:R-:W-:Y:S02]  /*0230*/  ISETP.NE.AND P1, PT, R0, RZ, PT ;  /* 0x000000ff0000720c */ /* 0x000fe40003f25270 */
[----:B------:R-:W-:Y:S02]  /*0240*/  ISETP.GE.U32.AND P0, PT, R6, R15, PT ;  /* 0x0000000f0600720c */ /* 0x000fe40003f06070 */
[----:B------:R-:W-:-:S04]  /*0250*/  LOP3.LUT R6, R13, R0, RZ, 0x3c, !PT ;  /* 0x000000000d067212 */ /* 0x000fc800078e3cff */
[----:B------:R-:W-:-:S07]  /*0260*/  ISETP.GE.AND P2, PT, R6, RZ, PT ;  /* 0x000000ff0600720c */ /* 0x000fce0003f46270 */
[----:B------:R-:W-:-:S06]  /*0270*/  @P0 VIADD R11, R11, 0x1 ;  /* 0x000000010b0b0836 */ /* 0x000fcc0000000000 */
[----:B------:R-:W-:Y:S01]  /*0280*/  @!P2 IMAD.MOV R11, RZ, RZ, -R11 ;  /* 0x000000ffff0ba224 */ /* 0x000fe200078e0a0b */
[----:B------:R-:W-:-:S04]  /*0290*/  @!P1 LOP3.LUT R11, RZ, R0, RZ, 0x33, !PT ;  /* 0x00000000ff0b9212 */ /* 0x000fc800078e33ff */
[----:B-1----:R-:W-:-:S04]  /*02a0*/  ISETP.GT.AND P0, PT, R11, UR4, PT ;  /* 0x000000040b007c0c */ /* 0x002fc8000bf04270 */
[----:B------:R-:W-:-:S04]  /*02b0*/  ISETP.LT.OR P0, PT, R11, 0x1, P0 ;  /* 0x000000010b00780c */ /* 0x000fc80000701670 */
[C---:B--2---:R-:W-:Y:S02]  /*02c0*/  ISETP.EQ.OR P0, PT, R7.reuse, -0x1, P0 ;  /* 0xffffffff0700780c */ /* 0x044fe40000702670 */
[----:B------:R-:W-:-:S11]  /*02d0*/  ISETP.NE.AND P1, PT, R7, -0x1, PT ;  /* 0xffffffff0700780c */ /* 0x000fd60003f25270 */
[----:B------:R-:W-:Y:S05]  /*02e0*/  @P0 BRA `(.L_x_26) ;  /* 0x0000000000280947 */ /* 0x000fea0003800000 */
[----:B------:R-:W0:Y:S01]  /*02f0*/  S2R R0, SR_LANEID ;  /* 0x0000000000007919 */ /* 0x000e220000000000 */
[----:B------:R-:W-:Y:S01]  /*0300*/  VOTEU.ANY UR4, UPT, PT ;  /* 0x0000000000047886 */ /* 0x000fe200038e0100 */
[----:B------:R-:W-:Y:S01]  /*0310*/  IMAD.MOV.U32 R13, RZ, RZ, -0x1 ;  /* 0xffffffffff0d7424 */ /* 0x000fe200078e00ff */
[----:B------:R-:W-:Y:S02]  /*0320*/  UFLO.U32 UR5, UR4 ;  /* 0x00000004000572bd */ /* 0x000fe400080e0000 */
[----:B------:R-:W1:Y:S01]  /*0330*/  POPC R11, UR4 ;  /* 0x00000004000b7d09 */ /* 0x000e620008000000 */
[----:B------:R-:W-:Y:S04]  /*0340*/  STG.E desc[UR6][R8.64], R7 ;  /* 0x0000000708007986 */ /* 0x000fe8000c101906 */
[----:B------:R-:W-:Y:S01]  /*0350*/  STG.E desc[UR6][R4.64], R13 ;  /* 0x0000000d04007986 */ /* 0x000fe2000c101906 */
[----:B0-----:R-:W-:-:S13]  /*0360*/  ISETP.EQ.U32.AND P0, PT, R0, UR5, PT ;  /* 0x0000000500007c0c */ /* 0x001fda000bf02070 */
[----:B-1----:R-:W-:Y:S01]  /*0370*/  @P0 REDG.E.ADD.STRONG.GPU desc[UR6][R2.64], R11 ;  /* 0x0000000b0200098e */ /* 0x002fe2000c12e106 */
[----:B------:R-:W-:Y:S05]  /*0380*/  EXIT ;  /* 0x000000000000794d */ /* 0x000fea0003800000 */
.L_x_26:
[----:B------:R-:W-:Y:S05]  /*0390*/  @!P1 EXIT ;  /* 0x000000000000994d */ /* 0x000fea0003800000 */
[----:B------:R-:W0:Y:S01]  /*03a0*/  LDC R2, c[0x0][0x390] ;  /* 0x0000e400ff027b82 */ /* 0x000e220000000800 */
[----:B------:R-:W-:Y:S01]  /*03b0*/  IMAD.MOV.U32 R11, RZ, RZ, -0x266e14b1 ;  /* 0xd991eb4fff0b7424 */ /* 0x000fe200078e00ff */
[----:B------:R-:W-:Y:S01]  /*03c0*/  BSSY.RECONVERGENT B0, `(.L_x_27) ;  /* 0x000025a000007945 */ /* 0x000fe20003800200 */
        /* <DEDUP_REMOVED lines=16> */
[----:B------:R-:W-:-:S07]  /*04d0*/  IMAD.MOV.U32 R12, RZ, RZ, RZ ;  /* 0x000000ffff0c7224 */ /* 0x000fce00078e00ff */
.L_x_37:
[----:B0-----:R-:W-:Y:S01]  /*04e0*/  LOP3.LUT R2, R13, 0x3, RZ, 0xc0, !PT ;  /* 0x000000030d027812 */ /* 0x001fe200078ec0ff */
[----:B------:R-:W-:Y:S03]  /*04f0*/  BSSY.RECONVERGENT B1, `(.L_x_29) ;  /* 0x0000240000017945 */ /* 0x000fe60003800200 */
[----:B------:R-:W-:-:S04]  /*0500*/  ISETP.NE.U32.AND P0, PT, R2, RZ, PT ;  /* 0x000000ff0200720c */ /* 0x000fc80003f05070 */
[----:B------:R-:W-:-:S13]  /*0510*/  ISETP.NE.AND.EX P0, PT, RZ, RZ, PT, P0 ;  /* 0x000000ffff00720c */ /* 0x000fda0003f05300 */
[----:B------:R-:W-:Y:S05]  /*0520*/  @!P0 BRA `(.L_x_30) ;  /* 0x0000002000f08947 */ /* 0x000fea0003800000 */
[----:B------:R-:W0:Y:S01]  /*0530*/  LDC.64 R10, c[0x4][RZ] ;  /* 0x01000000ff0a7b82 */ /* 0x000e220000000a00 */
[----:B------:R-:W-:Y:S02]  /*0540*/  CS2R R2, SRZ ;  /* 0x0000000000027805 */ /* 0x000fe4000001ff00 */
[----:B------:R-:W-:Y:S02]  /*0550*/  CS2R R4, SRZ ;  /* 0x0000000000047805 */ /* 0x000fe4000001ff00 */
[----:B------:R-:W-:Y:S01]  /*0560*/  CS2R R6, SRZ ;  /* 0x0000000000067805 */ /* 0x000fe2000001ff00 */
[----:B0-----:R-:W-:-:S07]  /*0570*/  IMAD.WIDE.U32 R10, R12, 0xc80, R10 ;  /* 0x00000c800c0a7825 */ /* 0x001fce00078e000a */
.L_x_32:
[----:B------:R-:W-:-:S06]  /*0580*/  IMAD R16, R2, 0x4, R1 ;  /* 0x0000000402107824 */ /* 0x000fcc00078e0201 */
[----:B------:R-:W5:Y:S01]  /*0590*/  LDL R16, [R16+0x4] ;  /* 0x0000040010107983 */ /* 0x000f620000100800 */
[----:B------:R-:W-:-:S05]  /*05a0*/  UMOV UR4, URZ ;  /* 0x000000ff00047c82 */ /* 0x000fca0008000000 */
.L_x_31:
[----:B-----5:R-:W-:Y:S01]  /*05b0*/  SHF.R.U32.HI R21, RZ, UR4, R16 ;  /* 0x00000004ff157c19 */ /* 0x020fe20008011610 */
[----:B------:R-:W-:-:S03]  /*05c0*/  IMAD.SHL.U32 R14, R2, 0x20, RZ ;  /* 0x00000020020e7824 */ /* 0x000fc600078e00ff */
[----:B------:R-:W-:Y:S01]  /*05d0*/  LOP3.LUT R15, R21, 0x1, RZ, 0xc0, !PT ;  /* 0x00000001150f7812 */ /* 0x000fe200078ec0ff */
[----:B------:R-:W-:-:S03]  /*05e0*/  VIADD R14, R14, UR4 ;  /* 0x000000040e0e7c36 */ /* 0x000fc60008000000 */
        /* <DEDUP_REMOVED lines=104> */
[----:B------:R-:W-:Y:S02]  /*0c70*/  @P0 LOP3.LUT R5, R5, R22, RZ, 0x3c, !PT ;  /* 0x0000001605050212 */ /* 0x000fe400078e3cff */
[----:B------:R-:W-:Y:S01]  /*0c80*/  LOP3.LUT P0, RZ, R21, 0x8000, RZ, 0xc0, !PT ;  /* 0x0000800015ff7812 */ /* 0x000fe2000780c0ff */
[----:B------:R-:W4:Y:S01]  /*0c90*/  @P2 LDG.E R22, desc[UR6][R14.64+0xd0] ;  /* 0x0000d0060e162981 */ /* 0x000f22000c1e1900 */
[----:B------:R-:W-:-:S03]  /*0ca0*/  @P1 LOP3.LUT R3, R3, R24, RZ, 0x3c, !PT ;  /* 0x0000001803031212 */ /* 0x000fc600078e3cff */
[----:B------:R-:W4:Y:S01]  /*0cb0*/  @P3 LDG.E R21, desc[UR6][R14.64+0xe0] ;  /* 0x0000e0060e153981 */ /* 0x000f22000c1e1900 */
[----:B------:R-:W-:-:S03]  /*0cc0*/  @P1 LOP3.LUT R7, R7, R26, RZ, 0x3c, !PT ;  /* 0x0000001a07071212 */ /* 0x000fc600078e3cff */
[----:B------:R-:W4:Y:S01]  /*0cd0*/  @P2 LDG.E R24, desc[UR6][R14.64+0xd8] ;  /* 0x0000d8060e182981 */ /* 0x000f22000c1e1900 */
[----:B------:R-:W-:-:S03]  /*0ce0*/  @P1 LOP3.LUT R6, R6, R23, RZ, 0x3c, !PT ;  /* 0x0000001706061212 */ /* 0x000fc600078e3cff */
[----:B------:R-:W4:Y:S01]  /*0cf0*/  @P3 LDG.E R26, desc[UR6][R14.64+0xdc] ;  /* 0x0000dc060e1a3981 */ /* 0x000f22000c1e1900 */
[----:B------:R-:W-:-:S03]  /*0d00*/  @P1 LOP3.LUT R5, R5, R28, RZ, 0x3c, !PT ;  /* 0x0000001c05051212 */ /* 0x000fc600078e3cff */
[----:B------:R-:W4:Y:S04]  /*0d10*/  @P3 LDG.E R28, desc[UR6][R14.64+0xe4] ;  /* 0x0000e4060e1c3981 */ /* 0x000f28000c1e1900 */
[----:B------:R-:W4:Y:S01]  /*0d20*/  @P3 LDG.E R23, desc[UR6][R14.64+0xe8] ;  /* 0x0000e8060e173981 */ /* 0x000f22000c1e1900 */
[----:B--2---:R-:W-:-:S03]  /*0d30*/  @P2 LOP3.LUT R3, R3, R18, RZ, 0x3c, !PT ;  /* 0x0000001203032212 */ /* 0x004fc600078e3cff */
[----:B------:R-:W2:Y:S01]  /*0d40*/  @P4 LDG.E R18, desc[UR6][R14.64+0xf0] ;  /* 0x0000f0060e124981 */ /* 0x000ea2000c1e1900 */
[----:B---3--:R-:W-:Y:S02]  /*0d50*/  @P2 LOP3.LUT R6, R6, R17, RZ, 0x3c, !PT ;  /* 0x0000001106062212 */ /* 0x008fe400078e3cff */
[----:B------:R-:W-:Y:S01]  /*0d60*/  @P1 LOP3.LUT R4, R4, R25, RZ, 0x3c, !PT ;  /* 0x0000001904041212 */ /* 0x000fe200078e3cff */
[----:B------:R-:W3:Y:S03]  /*0d70*/  @P5 LDG.E R17, desc[UR6][R14.64+0x110] ;  /* 0x000110060e115981 */ /* 0x000ee6000c1e1900 */
[----:B----4-:R-:W-:Y:S02]  /*0d80*/  @P2 LOP3.LUT R4, R4, R19, RZ, 0x3c, !PT ;  /* 0x0000001304042212 */ /* 0x010fe400078e3cff */
[----:B------:R-:W4:Y:S01]  /*0d90*/  @P4 LDG.E R19, desc[UR6][R14.64+0xf4] ;  /* 0x0000f4060e134981 */ /* 0x000f22000c1e1900 */
        /* <DEDUP_REMOVED lines=12> */
[----:B--2---:R-:W-:-:S03]  /*0e60*/  @P4 LOP3.LUT R3, R3, R18, RZ, 0x3c, !PT ;  /* 0x0000001203034212 */ /* 0x004fc600078e3cff */
[----:B------:R-:W2:Y:S01]  /*0e70*/  @P5 LDG.E R18, desc[UR6][R14.64+0x114] ;  /* 0x000114060e125981 */ /* 0x000ea2000c1e1900 */
[----:B------:R-:W-:-:S03]  /*0e80*/  @P3 LOP3.LUT R5, R5, R20, RZ, 0x3c, !PT ;  /* 0x0000001405053212 */ /* 0x000fc600078e3cff */
[----:B------:R-:W2:Y:S01]  /*0e90*/  @P6 LDG.E R20, desc[UR6][R14.64+0x118] ;  /* 0x000118060e146981 */ /* 0x000ea2000c1e1900 */
[----:B----4-:R-:W-:-:S03]  /*0ea0*/  @P4 LOP3.LUT R6, R6, R19, RZ, 0x3c, !PT ;  /* 0x0000001306064212 */ /* 0x010fc600078e3cff */
[----:B------:R-:W4:Y:S01]  /*0eb0*/  @P6 LDG.E R19, desc[UR6][R14.64+0x11c] ;  /* 0x00011c060e136981 */ /* 0x000f22000c1e1900 */
[----:B---3--:R-:W-:-:S03]  /*0ec0*/  @P4 LOP3.LUT R7, R7, R22, RZ, 0x3c, !PT ;  /* 0x0000001607074212 */ /* 0x008fc600078e3cff */
[----:B------:R-:W3:Y:S01]  /*0ed0*/  @P6 LDG.E R22, desc[UR6][R14.64+0x120] ;  /* 0x000120060e166981 */ /* 0x000ee2000c1e1900 */
[----:B------:R-:W-:-:S03]  /*0ee0*/  @P4 LOP3.LUT R4, R4, R21, RZ, 0x3c, !PT ;  /* 0x0000001504044212 */ /* 0x000fc600078e3cff */
[----:B------:R-:W3:Y:S01]  /*0ef0*/  @P0 LDG.E R21, desc[UR6][R14.64+0x130] ;  /* 0x000130060e150981 */ /* 0x000ee2000c1e1900 */
[----:B------:R-:W-:Y:S02]  /*0f00*/  @P4 LOP3.LUT R5, R5, R24, RZ, 0x3c, !PT ;  /* 0x0000001805054212 */ /* 0x000fe400078e3cff */
[----:B------:R-:W-:Y:S01]  /*0f10*/  @P5 LOP3.LUT R4, R4, R17, RZ, 0x3c, !PT ;  /* 0x0000001104045212 */ /* 0x000fe200078e3cff */
[----:B------:R-:W3:Y:S01]  /*0f20*/  @P6 LDG.E R24, desc[UR6][R14.64+0x128] ;  /* 0x000128060e186981 */ /* 0x000ee2000c1e1900 */
[----:B------:R-:W-:-:S03]  /*0f30*/  @P5 LOP3.LUT R3, R3, R26, RZ, 0x3c, !PT ;  /* 0x0000001a03035212 */ /* 0x000fc600078e3cff */
[----:B------:R-:W3:Y:S01]  /*0f40*/  @P6 LDG.E R17, desc[UR6][R14.64+0x124] ;  /* 0x000124060e116981 */ /* 0x000ee2000c1e1900 */
[----:B------:R-:W-:-:S03]  /*0f50*/  @P5 LOP3.LUT R7, R7, R28, RZ, 0x3c, !PT ;  /* 0x0000001c07075212 */ /* 0x000fc600078e3cff */
[----:B------:R-:W3:Y:S01]  /*0f60*/  @P0 LDG.E R26, desc[UR6][R14.64+0x12c] ;  /* 0x00012c060e1a0981 */ /* 0x000ee2000c1e1900 */
[----:B------:R-:W-:-:S03]  /*0f70*/  @P5 LOP3.LUT R6, R6, R23, RZ, 0x3c, !PT ;  /* 0x0000001706065212 */ /* 0x000fc600078e3cff */
[----:B------:R-:W3:Y:S04]  /*0f80*/  @P0 LDG.E R28, desc[UR6][R14.64+0x13c] ;  /* 0x00013c060e1c0981 */ /* 0x000ee8000c1e1900 */
[----:B------:R-:W3:Y:S01]  /*0f90*/  @P0 LDG.E R23, desc[UR6][R14.64+0x138] ;  /* 0x000138060e170981 */ /* 0x000ee2000c1e1900 */
[----:B--2---:R-:W-:-:S03]  /*0fa0*/  @P5 LOP3.LUT R5, R5, R18, RZ, 0x3c, !PT ;  /* 0x0000001205055212 */ /* 0x004fc600078e3cff */
[----:B------:R-:W2:Y:S01]  /*0fb0*/  @P0 LDG.E R18, desc[UR6][R14.64+0x134] ;  /* 0x000134060e120981 */ /* 0x000ea2000c1e1900 */
[----:B------:R-:W-:-:S04]  /*0fc0*/  UIADD3 UR4, UPT, UPT, UR4, 0x10, URZ ;  /* 0x0000001004047890 */ /* 0x000fc8000fffe0ff */
[----:B------:R-:W-:Y:S01]  /*0fd0*/  UISETP.NE.AND UP0, UPT, UR4, 0x20, UPT ;  /* 0x000000200400788c */ /* 0x000fe2000bf05270 */
[----:B------:R-:W-:Y:S02]  /*0fe0*/  @P6 LOP3.LUT R3, R3, R20, RZ, 0x3c, !PT ;  /* 0x0000001403036212 */ /* 0x000fe400078e3cff */
[----:B----4-:R-:W-:Y:S02]  /*0ff0*/  @P6 LOP3.LUT R6, R6, R19, RZ, 0x3c, !PT ;  /* 0x0000001306066212 */ /* 0x010fe400078e3cff */
[----:B---3--:R-:W-:Y:S02]  /*1000*/  @P6 LOP3.LUT R7, R7, R22, RZ, 0x3c, !PT ;  /* 0x0000001607076212 */ /* 0x008fe400078e3cff */
[----:B------:R-:W-:Y:S02]  /*1010*/  @P0 LOP3.LUT R6, R6, R21, RZ, 0x3c, !PT ;  /* 0x0000001506060212 */ /* 0x000fe400078e3cff */
[----:B------:R-:W-:Y:S02]  /*1020*/  @P6 LOP3.LUT R5, R5, R24, RZ, 0x3c, !PT ;  /* 0x0000001805056212 */ /* 0x000fe400078e3cff */
[----:B------:R-:W-:-:S02]  /*1030*/  @P6 LOP3.LUT R4, R4, R17, RZ, 0x3c, !PT ;  /* 0x0000001104046212 */ /* 0x000fc400078e3cff */
[----:B------:R-:W-:Y:S02]  /*1040*/  @P0 LOP3.LUT R3, R3, R26, RZ, 0x3c, !PT ;  /* 0x0000001a03030212 */ /* 0x000fe400078e3cff */
[----:B------:R-:W-:Y:S02]  /*1050*/  @P0 LOP3.LUT R5, R5, R28, RZ, 0x3c, !PT ;  /* 0x0000001c05050212 */ /* 0x000fe400078e3cff */
[----:B------:R-:W-:Y:S02]  /*1060*/  @P0 LOP3.LUT R4, R4, R23, RZ, 0x3c, !PT ;  /* 0x0000001704040212 */ /* 0x000fe400078e3cff */
[----:B--2---:R-:W-:Y:S01]  /*1070*/  @P0 LOP3.LUT R7, R7, R18, RZ, 0x3c, !PT ;  /* 0x0000001207070212 */ /* 0x004fe200078e3cff */
[----:B------:R-:W-:Y:S06]  /*1080*/  BRA.U UP0, `(.L_x_31) ;  /* 0xfffffff500487547 */ /* 0x000fec000b83ffff */
        /* <DEDUP_REMOVED lines=11> */
[----:B------:R-:W-:Y:S01]  /*1140*/  CS2R R2, SRZ ;  /* 0x0000000000027805 */ /* 0x000fe2000001ff00 */
[----:B------:R-:W-:Y:S01]  /*1150*/  IMAD.MOV.U32 R4, RZ, RZ, RZ ;  /* 0x000000ffff047224 */ /* 0x000fe200078e00ff */
[----:B------:R-:W-:Y:S01]  /*1160*/  CS2R R6, SRZ ;  /* 0x0000000000067805 */ /* 0x000fe2000001ff00 */
[----:B------:R-:W-:-:S07]  /*1170*/  IMAD.U32 R5, RZ, RZ, UR4 ;  /* 0x00000004ff057e24 */ /* 0x000fce000f8e00ff */
.L_x_34:
[----:B------:R-:W-:-:S06]  /*1180*/  IMAD R16, R2, 0x4, R1 ;  /* 0x0000000402107824 */ /* 0x000fcc00078e0201 */
[----:B------:R-:W5:Y:S01]  /*1190*/  LDL R16, [R16+0x4] ;  /* 0x0000040010107983 */ /* 0x000f620000100800 */
[----:B------:R-:W-:-:S05]  /*11a0*/  UMOV UR4, URZ ;  /* 0x000000ff00047c82 */ /* 0x000fca0008000000 */
.L_x_33:
        /* <DEDUP_REMOVED lines=185> */
[----:B------:R-:W-:Y:S01]  /*1d40*/  CS2R R2, SRZ ;  /* 0x0000000000027805 */ /* 0x000fe2000001ff00 */
[----:B------:R-:W-:Y:S01]  /*1d50*/  IMAD.MOV.U32 R4, RZ, RZ, RZ ;  /* 0x000000ffff047224 */ /* 0x000fe200078e00ff */
[----:B------:R-:W-:Y:S01]  /*1d60*/  CS2R R6, SRZ ;  /* 0x0000000000067805 */ /* 0x000fe2000001ff00 */
[----:B------:R-:W-:-:S07]  /*1d70*/  IMAD.U32 R5, RZ, RZ, UR4 ;  /* 0x00000004ff057e24 */ /* 0x000fce000f8e00ff */
.L_x_36:
[----:B------:R-:W-:-:S06]  /*1d80*/  IMAD R16, R2, 0x4, R1 ;  /* 0x0000000402107824 */ /* 0x000fcc00078e0201 */
[----:B------:R-:W5:Y:S01]  /*1d90*/  LDL R16, [R16+0x4] ;  /* 0x0000040010107983 */ /* 0x000f620000100800 */
[----:B------:R-:W-:-:S05]  /*1da0*/  UMOV UR4, URZ ;  /* 0x000000ff00047c82 */ /* 0x000fca0008000000 */
.L_x_35:
        /* <DEDUP_REMOVED lines=177> */
[----:B------:R0:W-:Y:S04]  /*28c0*/  STL.64 [R1+0x8], R6 ;  /* 0x0000080601007387 */ /* 0x0001e80000100a00 */
[----:B------:R0:W-:Y:S04]  /*28d0*/  STL [R1+0x4], R3 ;  /* 0x0000040301007387 */ /* 0x0001e80000100800 */
[----:B------:R0:W-:Y:S02]  /*28e0*/  STL.64 [R1+0x10], R4 ;  /* 0x0000100401007387 */ /* 0x0001e40000100a00 */
.L_x_30:
[----:B------:R-:W-:Y:S05]  /*28f0*/  BSYNC.RECONVERGENT B1 ;  /* 0x0000000000017941 */ /* 0x000fea0003800200 */
.L_x_29:
[C---:B------:R-:W-:Y:S01]  /*2900*/  ISETP.GT.U32.AND P0, PT, R13.reuse, 0x3, PT ;  /* 0x000000030d00780c */ /* 0x040fe20003f04070 */
[----:B------:R-:W-:Y:S01]  /*2910*/  VIADD R12, R12, 0x1 ;  /* 0x000000010c0c7836 */ /* 0x000fe20000000000 */
[--C-:B------:R-:W-:Y:S02]  /*2920*/  SHF.R.U64 R13, R13, 0x2, R0.reuse ;  /* 0x000000020d0d7819 */ /* 0x100fe40000001200 */
[----:B------:R-:W-:Y:S02]  /*2930*/  ISETP.GT.U32.AND.EX P0, PT, R0, RZ, PT, P0 ;  /* 0x000000ff0000720c */ /* 0x000fe40003f04100 */
[----:B------:R-:W-:-:S11]  /*2940*/  SHF.R.U32.HI R0, RZ, 0x2, R0 ;  /* 0x00000002ff007819 */ /* 0x000fd60000011600 */
[----:B------:R-:W-:Y:S05]  /*2950*/  @P0 BRA `(.L_x_37) ;  /* 0xffffffd800e00947 */ /* 0x000fea000383ffff */
.L_x_28:
[----:B------:R-:W-:Y:S05]  /*2960*/  BSYNC.RECONVERGENT B0 ;  /* 0x0000000000007941 */ /* 0x000fea0003800200 */
.L_x_27:
[----:B------:R-:W1:Y:S01]  /*2970*/  LDCU UR8, c[0x0][0x394] ;  /* 0x00007280ff0877ac */ /* 0x000e620008000800 */
[----:B0-----:R-:W0:Y:S01]  /*2980*/  LDC R4, c[0x0][0x390] ;  /* 0x0000e400ff047b82 */ /* 0x001e220000000800 */
[----:B------:R-:W-:Y:S01]  /*2990*/  SHF.R.U32.HI R0, RZ, 0x2, R3 ;  /* 0x00000002ff007819 */ /* 0x000fe20000011603 */
[----:B------:R-:W-:Y:S01]  /*29a0*/  IMAD.MOV.U32 R10, RZ, RZ, -0x266e14b1 ;  /* 0xd991eb4fff0a7424 */ /* 0x000fe200078e00ff */
[----:B------:R-:W-:Y:S02]  /*29b0*/  VOTEU.ANY UR4, UPT, PT ;  /* 0x0000000000047886 */ /* 0x000fe400038e0100 */
[----:B------:R-:W-:Y:S01]  /*29c0*/  LOP3.LUT R0, R0, R3, RZ, 0x3c, !PT ;  /* 0x0000000300007212 */ /* 0x000fe200078e3cff */
[----:B------:R-:W-:Y:S01]  /*29d0*/  IMAD.SHL.U32 R3, R5, 0x10, RZ ;  /* 0x0000001005037824 */ /* 0x000fe200078e00ff */
[----:B------:R-:W-:Y:S01]  /*29e0*/  UFLO.U32 UR5, UR4 ;  /* 0x00000004000572bd */ /* 0x000fe200080e0000 */
[----:B-1----:R-:W1:Y:S01]  /*29f0*/  I2F.U32.RP R2, UR8 ;  /* 0x0000000800027d06 */ /* 0x002e620008209000 */
[----:B------:R-:W-:-:S02]  /*2a00*/  ISETP.NE.U32.AND P1, PT, RZ, UR8, PT ;  /* 0x00000008ff007c0c */ /* 0x000fc4000bf25070 */
[C---:B0-----:R-:W-:Y:S02]  /*2a10*/  ISETP.GT.AND P0, PT, R4.reuse, -0x1, PT ;  /* 0xffffffff0400780c */ /* 0x041fe40003f04270 */
[----:B------:R-:W-:Y:S02]  /*2a20*/  LOP3.LUT R4, R4, 0xaad26b49, RZ, 0x3c, !PT ;  /* 0xaad26b4904047812 */ /* 0x000fe400078e3cff */
[----:B------:R-:W-:-:S03]  /*2a30*/  SEL R11, R10, 0x8bf16996, P0 ;  /* 0x8bf169960a0b7807 */ /* 0x000fc60000000000 */
[----:B------:R-:W-:Y:S01]  /*2a40*/  IMAD R4, R4, 0x4182bed5, RZ ;  /* 0x4182bed504047824 */ /* 0x000fe200078e02ff */
[----:B-1----:R-:W0:Y:S04]  /*2a50*/  MUFU.RCP R2, R2 ;  /* 0x0000000200027308 */ /* 0x002e280000001000 */
[----:B------:R-:W-:Y:S02]  /*2a60*/  IADD3 R11, PT, PT, R11, 0x64f0c9, R4 ;  /* 0x0064f0c90b0b7810 */ /* 0x000fe40007ffe004 */
[----:B------:R-:W1:Y:S01]  /*2a70*/  S2R R4, SR_LANEID ;  /* 0x0000000000047919 */ /* 0x000e620000000000 */
[----:B0-----:R-:W-:Y:S02]  /*2a80*/  VIADD R6, R2, 0xffffffe ;  /* 0x0ffffffe02067836 */ /* 0x001fe40000000000 */
[----:B------:R-:W-:-:S02]  /*2a90*/  IMAD.SHL.U32 R2, R0, 0x2, RZ ;  /* 0x0000000200027824 */ /* 0x000fc400078e00ff */
[----:B------:R-:W0:Y:S03]  /*2aa0*/  F2I.FTZ.U32.TRUNC.NTZ R7, R6 ;  /* 0x0000000600077305 */ /* 0x000e26000021f000 */
[----:B------:R-:W-:-:S04]  /*2ab0*/  LOP3.LUT R2, R0, R2, R3, 0x96, !PT ;  /* 0x0000000200027212 */ /* 0x000fc800078e9603 */
[----:B------:R-:W-:Y:S02]  /*2ac0*/  LOP3.LUT R2, R2, R5, RZ, 0x3c, !PT ;  /* 0x0000000502027212 */ /* 0x000fe400078e3cff */
[----:B------:R-:W2:Y:S02]  /*2ad0*/  POPC R5, UR4 ;  /* 0x0000000400057d09 */ /* 0x000ea40008000000 */
[----:B------:R-:W-:Y:S01]  /*2ae0*/  IADD3 R2, PT, PT, R11, 0x587c5, R2 ;  /* 0x000587c50b027810 */ /* 0x000fe20007ffe002 */
[----:B0-----:R-:W-:-:S04]  /*2af0*/  IMAD.MOV R6, RZ, RZ, -R7 ;  /* 0x000000ffff067224 */ /* 0x001fc800078e0a07 */
[----:B------:R-:W-:Y:S02]  /*2b00*/  IMAD R3, R6, UR8, RZ ;  /* 0x0000000806037c24 */ /* 0x000fe4000f8e02ff */
[----:B------:R-:W-:-:S04]  /*2b10*/  IMAD.MOV.U32 R6, RZ, RZ, RZ ;  /* 0x000000ffff067224 */ /* 0x000fc800078e00ff */
[----:B------:R-:W-:-:S06]  /*2b20*/  IMAD.HI.U32 R7, R7, R3, R6 ;  /* 0x0000000307077227 */ /* 0x000fcc00078e0006 */
[----:B------:R-:W-:-:S04]  /*2b30*/  IMAD.HI.U32 R7, R7, R2, RZ ;  /* 0x0000000207077227 */ /* 0x000fc800078e00ff */
[----:B------:R-:W-:-:S04]  /*2b40*/  IMAD.MOV R7, RZ, RZ, -R7 ;  /* 0x000000ffff077224 */ /* 0x000fc800078e0a07 */
[----:B------:R-:W-:Y:S02]  /*2b50*/  IMAD R0, R7, UR8, R2 ;  /* 0x0000000807007c24 */ /* 0x000fe4000f8e0202 */
[----:B------:R-:W2:Y:S03]  /*2b60*/  LDC.64 R2, c[0x0][0x398] ;  /* 0x0000e600ff027b82 */ /* 0x000ea60000000a00 */
[----:B------:R-:W-:-:S13]  /*2b70*/  ISETP.GE.U32.AND P0, PT, R0, UR8, PT ;  /* 0x0000000800007c0c */ /* 0x000fda000bf06070 */
[----:B------:R-:W-:-:S05]  /*2b80*/  @P0 VIADD R0, R0, -UR8 ;  /* 0x8000000800000c36 */ /* 0x000fca0008000000 */
[----:B------:R-:W-:-:S13]  /*2b90*/  ISETP.GE.U32.AND P0, PT, R0, UR8, PT ;  /* 0x0000000800007c0c */ /* 0x000fda000bf06070 */
[----:B------:R-:W-:Y:S01]  /*2ba0*/  @P0 VIADD R0, R0, -UR8 ;  /* 0x8000000800000c36 */ /* 0x000fe20008000000 */
[----:B------:R-:W-:Y:S02]  /*2bb0*/  @!P1 LOP3.LUT R0, RZ, UR8, RZ, 0x33, !PT ;  /* 0x00000008ff009c12 */ /* 0x000fe4000f8e33ff */
[----:B-1----:R-:W-:-:S03]  /*2bc0*/  ISETP.EQ.U32.AND P0, PT, R4, UR5, PT ;  /* 0x0000000504007c0c */ /* 0x002fc6000bf02070 */
[----:B------:R-:W-:-:S05]  /*2bd0*/  VIADD R0, R0, 0x1 ;  /* 0x0000000100007836 */ /* 0x000fca0000000000 */
[----:B------:R-:W-:-:S05]  /*2be0*/  IABS R7, R0 ;  /* 0x0000000000077213 */ /* 0x000fca0000000000 */
[----:B------:R-:W-:Y:S04]  /*2bf0*/  STG.E desc[UR6][R8.64], R7 ;  /* 0x0000000708007986 */ /* 0x000fe8000c101906 */
[----:B--2---:R-:W-:Y:S01]  /*2c00*/  @P0 REDG.E.ADD.STRONG.GPU desc[UR6][R2.64], R5 ;  /* 0x000000050200098e */ /* 0x004fe2000c12e106 */
[----:B------:R-:W-:Y:S05]  /*2c10*/  EXIT ;  /* 0x000000000000794d */ /* 0x000fea0003800000 */
.L_x_38:
        /* <DEDUP_REMOVED lines=14> */
.L_x_63:


//--------------------- .text._Z20kernelGenerarTableroPiii --------------------------
	.section	.text._Z20kernelGenerarTableroPiii,"ax",@progbits
	.align	128
        .global         _Z20kernelGenerarTableroPiii
        .type           _Z20kernelGenerarTableroPiii,@function
        .size           _Z20kernelGenerarTableroPiii,(.L_x_64 - _Z20kernelGenerarTableroPiii)
        .other          _Z20kernelGenerarTableroPiii,@"STO_CUDA_ENTRY STV_DEFAULT"
_Z20kernelGenerarTableroPiii:
.text._Z20kernelGenerarTableroPiii:
[----:B------:R-:W0:Y:S08]  /*0000*/  LDC R1, c[0x0][0x37c] ;  /* 0x0000df00ff017b82 */ /* 0x000e300000000800 */
[----:B------:R-:W1:Y:S01]  /*0010*/  LDC R0, c[0x0][0x388] ;  /* 0x0000e200ff007b82 */ /* 0x000e620000000800 */
[----:B------:R-:W2:Y:S01]  /*0020*/  S2R R11, SR_TID.X ;  /* 0x00000000000b7919 */ /* 0x000ea20000002100 */
[----:B------:R-:W-:Y:S01]  /*0030*/  IMAD.MOV.U32 R9, RZ, RZ, -0x266e14b1 ;  /* 0xd991eb4fff097424 */ /* 0x000fe200078e00ff */
[----:B------:R-:W3:Y:S01]  /*0040*/  LDCU.64 UR6, c[0x0][0x358] ;  /* 0x00006b00ff0677ac */ /* 0x000ee20008000a00 */
[----:B0-----:R-:W-:Y:S01]  /*0050*/  VIADD R1, R1, 0xffffffd0 ;  /* 0xffffffd001017836 */ /* 0x001fe20000000000 */
[----:B------:R-:W-:Y:S03]  /*0060*/  BSSY.RECONVERGENT B0, `(.L_x_39) ;  /* 0x000025f000007945 */ /* 0x000fe60003800200 */
[----:B------:R-:W2:Y:S08]  /*0070*/  S2UR UR4, SR_CTAID.X ;  /* 0x00000000000479c3 */ /* 0x000eb00000002500 */
[----:B------:R-:W2:Y:S01]  /*0080*/  LDC R8, c[0x0][0x360] ;  /* 0x0000d800ff087b82 */ /* 0x000ea20000000800 */
[----:B-1----:R-:W-:-:S02]  /*0090*/  ISETP.GT.AND P0, PT, R0, -0x1, PT ;  /* 0xffffffff0000780c */ /* 0x002fc40003f04270 */
[----:B------:R-:W-:Y:S02]  /*00a0*/  LOP3.LUT R0, R0, 0xaad26b49, RZ, 0x3c, !PT ;  /* 0xaad26b4900007812 */ /* 0x000fe400078e3cff */
[----:B------:R-:W-:-:S03]  /*00b0*/  SEL R9, R9, 0x8bf16996, P0 ;  /* 0x8bf1699609097807 */ /* 0x000fc60000000000 */
[----:B------:R-:W-:Y:S01]  /*00c0*/  IMAD R0, R0, 0x4182bed5, RZ ;  /* 0x4182bed500007824 */ /* 0x000fe200078e02ff */
[C---:B------:R-:W-:Y:S01]  /*00d0*/  LOP3.LUT R4, R9.reuse, 0x5491333, RZ, 0x3c, !PT ;  /* 0x0549133309047812 */ /* 0x040fe200078e3cff */
[C---:B------:R-:W-:Y:S02]  /*00e0*/  VIADD R7, R9.reuse, 0x1f123bb5 ;  /* 0x1f123bb509077836 */ /* 0x040fe40000000000 */
[C---:B------:R-:W-:Y:S01]  /*00f0*/  VIADD R5, R0.reuse, 0x583f19 ;  /* 0x00583f1900057836 */ /* 0x040fe20000000000 */
[C---:B------:R-:W-:Y:S01]  /*0100*/  LOP3.LUT R6, R0.reuse, 0x159a55e5, RZ, 0x3c, !PT ;  /* 0x159a55e500067812 */ /* 0x040fe200078e3cff */
[----:B------:R-:W-:Y:S01]  /*0110*/  VIADD R3, R0, 0x75bcd15 ;  /* 0x075bcd1500037836 */ /* 0x000fe20000000000 */
[----:B------:R-:W-:Y:S02]  /*0120*/  IADD3 R2, PT, PT, R9, 0x64f0c9, R0 ;  /* 0x0064f0c909027810 */ /* 0x000fe40007ffe000 */
[----:B------:R0:W-:Y:S01]  /*0130*/  STL.64 [R1+0x10], R4 ;  /* 0x0000100401007387 */ /* 0x0001e20000100a00 */
[----:B--2---:R-:W-:-:S03]  /*0140*/  IMAD R0, R8, UR4, R11 ;  /* 0x0000000408007c24 */ /* 0x004fc6000f8e020b */
[----:B------:R0:W-:Y:S02]  /*0150*/  STL.64 [R1+0x8], R6 ;  /* 0x0000080601007387 */ /* 0x0001e40000100a00 */
[----:B------:R-:W-:Y:S02]  /*0160*/  ISETP.NE.AND P0, PT, R0, RZ, PT ;  /* 0x000000ff0000720c */ /* 0x000fe40003f05270 */
[----:B------:R0:W-:Y:S01]  /*0170*/  STL.64 [R1], R2 ;  /* 0x0000000201007387 */ /* 0x0001e20000100a00 */
[----:B------:R-:W-:-:S10]  /*0180*/  SHF.R.S32.HI R8, RZ, 0x1f, R0 ;  /* 0x0000001fff087819 */ /* 0x000fd40000011400 */
[----:B---3--:R-:W-:Y:S05]  /*0190*/  @!P0 BRA `(.L_x_40) ;  /* 0x00000024002c8947 */ /* 0x008fea0003800000 */
[----:B------:R-:W-:Y:S02]  /*01a0*/  IMAD.MOV.U32 R13, RZ, RZ, R8 ;  /* 0x000000ffff0d7224 */ /* 0x000fe400078e0008 */
[----:B------:R-:W-:Y:S02]  /*01b0*/  IMAD.MOV.U32 R11, RZ, RZ, RZ ;  /* 0x000000ffff0b7224 */ /* 0x000fe400078e00ff */
[----:B------:R-:W-:-:S07]  /*01c0*/  IMAD.MOV.U32 R10, RZ, RZ, R0 ;  /* 0x000000ffff0a7224 */ /* 0x000fce00078e0000 */
.L_x_49:
        /* <DEDUP_REMOVED lines=10> */
.L_x_44:
[----:B------:R-:W-:-:S06]  /*0270*/  IMAD R12, R2, 0x4, R1 ;  /* 0x00000004020c7824 */ /* 0x000fcc00078e0201 */
[----:B------:R-:W5:Y:S01]  /*0280*/  LDL R12, [R12+0x4] ;  /* 0x000004000c0c7983 */ /* 0x000f620000100800 */
[----:B------:R-:W-:-:S05]  /*0290*/  UMOV UR4, URZ ;  /* 0x000000ff00047c82 */ /* 0x000fca0008000000 */
.L_x_43:
        /* <DEDUP_REMOVED lines=17> */
[----:B------:R-:W4:Y:S04]  /*03b0*/  @P5 LDG.E R25, desc[UR6][R14.64+0x70] ;  /* 0x000070060e195981 */ /* 0x000f28000c1e1900 */
[----:B------:R-:W4:Y:S01]  /*03c0*/  @P6 LDG.E R28, desc[UR6][R14.64+0x88] ;  /* 0x000088060e1c6981 */ /* 0x000f22000c1e1900 */
[----:B--2---:R-:W-:-:S03]  /*03d0*/  @!P0 LOP3.LUT R5, R5, R16, RZ, 0x3c, !PT ;  /* 0x0000001005058212 */ /* 0x004fc600078e3cff */
[----:B------:R-:W2:Y:S01]  /*03e0*/  @!P0 LDG.E R16, desc[UR6][R14.64] ;  /* 0x000000060e108981 */ /* 0x000ea2000c1e1900 */
[----:B---3--:R-:W-:-:S03]  /*03f0*/  @P1 LOP3.LUT R5, R5, R18, RZ, 0x3c, !PT ;  /* 0x0000001205051212 */ /* 0x008fc600078e3cff */
[----:B------:R-:W3:Y:S01]  /*0400*/  @!P0 LDG.E R18, desc[UR6][R14.64+0x8] ;  /* 0x000008060e128981 */ /* 0x000ee2000c1e1900 */
[----:B----4-:R-:W-:-:S03]  /*0410*/  @P2 LOP3.LUT R5, R5, R20, RZ, 0x3c, !PT ;  /* 0x0000001405052212 */ /* 0x010fc600078e3cff */
[----:B------:R-:W4:Y:S01]  /*0420*/  @P1 LDG.E R20, desc[UR6][R14.64+0x14] ;  /* 0x000014060e141981 */ /* 0x000f22000c1e1900 */
[----:B------:R-:W-:-:S03]  /*0430*/  @P3 LOP3.LUT R5, R5, R24, RZ, 0x3c, !PT ;  /* 0x0000001805053212 */ /* 0x000fc600078e3cff */
[----:B------:R-:W4:Y:S01]  /*0440*/  @P5 LDG.E R24, desc[UR6][R14.64+0x74] ;  /* 0x000074060e185981 */ /* 0x000f22000c1e1900 */
[----:B------:R-:W-:-:S03]  /*0450*/  @P4 LOP3.LUT R5, R5, R26, RZ, 0x3c, !PT ;  /* 0x0000001a05054212 */ /* 0x000fc600078e3cff */
[----:B------:R-:W4:Y:S01]  /*0460*/  @P3 LDG.E R26, desc[UR6][R14.64+0x44] ;  /* 0x000044060e1a3981 */ /* 0x000f22000c1e1900 */
[----:B------:R-:W-:-:S03]  /*0470*/  @!P0 LOP3.LUT R6, R6, R17, RZ, 0x3c, !PT ;  /* 0x0000001106068212 */ /* 0x000fc600078e3cff */
[----:B------:R-:W4:Y:S01]  /*0480*/  @P1 LDG.E R17, desc[UR6][R14.64+0x20] ;  /* 0x000020060e111981 */ /* 0x000f22000c1e1900 */
[----:B------:R-:W-:-:S03]  /*0490*/  @!P0 LOP3.LUT R4, R4, R19, RZ, 0x3c, !PT ;  /* 0x0000001304048212 */ /* 0x000fc600078e3cff */
[----:B------:R-:W4:Y:S01]  /*04a0*/  @P2 LDG.E R19, desc[UR6][R14.64+0x2c] ;  /* 0x00002c060e132981 */ /* 0x000f22000c1e1900 */
[----:B------:R-:W-:-:S03]  /*04b0*/  @P1 LOP3.LUT R6, R6, R21, RZ, 0x3c, !PT ;  /* 0x0000001506061212 */ /* 0x000fc600078e3cff */
[----:B------:R-:W4:Y:S01]  /*04c0*/  @P2 LDG.E R21, desc[UR6][R14.64+0x34] ;  /* 0x000034060e152981 */ /* 0x000f22000c1e1900 */
[----:B--2---:R-:W-:-:S03]  /*04d0*/  @!P0 LOP3.LUT R3, R3, R16, RZ, 0x3c, !PT ;  /* 0x0000001003038212 */ /* 0x004fc600078e3cff */
[----:B------:R-:W2:Y:S01]  /*04e0*/  @P1 LDG.E R16, desc[UR6][R14.64+0x1c] ;  /* 0x00001c060e101981 */ /* 0x000ea2000c1e1900 */
[----:B---3--:R-:W-:-:S03]  /*04f0*/  @!P0 LOP3.LUT R7, R7, R18, RZ, 0x3c, !PT ;  /* 0x0000001207078212 */ /* 0x008fc600078e3cff */
        /* <DEDUP_REMOVED lines=9> */
[----:B------:R-:W-:Y:S02]  /*0590*/  @P2 LOP3.LUT R4, R4, R21, RZ, 0x3c, !PT ;  /* 0x0000001504042212 */ /* 0x000fe400078e3cff */
[----:B------:R-:W-:Y:S01]  /*05a0*/  @P3 LOP3.LUT R6, R6, R23, RZ, 0x3c, !PT ;  /* 0x0000001706063212 */ /* 0x000fe200078e3cff */
        /* <DEDUP_REMOVED lines=10> */
[----:B------:R-:W-:Y:S02]  /*0650*/  LOP3.LUT P0, RZ, R22, 0x80, RZ, 0xc0, !PT ;  /* 0x0000008016ff7812 */ /* 0x000fe4000780c0ff */
[----:B------:R-:W-:Y:S02]  /*0660*/  @P3 LOP3.LUT R7, R7, R26, RZ, 0x3c, !PT ;  /* 0x0000001a07073212 */ /* 0x000fe400078e3cff */
[----:B------:R-:W-:Y:S02]  /*0670*/  @P3 LOP3.LUT R4, R4, R17, RZ, 0x3c, !PT ;  /* 0x0000001104043212 */ /* 0x000fe400078e3cff */
        /* <DEDUP_REMOVED lines=17> */
[----:B------:R-:W-:Y:S02]  /*0790*/  @P6 LOP3.LUT R5, R5, R28, RZ, 0x3c, !PT ;  /* 0x0000001c05056212 */ /* 0x000fe400078e3cff */
[----:B------:R-:W-:Y:S02]  /*07a0*/  @P6 LOP3.LUT R6, R6, R17, RZ, 0x3c, !PT ;  /* 0x0000001106066212 */ /* 0x000fe400078e3cff */
[----:B------:R-:W-:Y:S02]  /*07b0*/  @P6 LOP3.LUT R4, R4, R19, RZ, 0x3c, !PT ;  /* 0x0000001304046212 */ /* 0x000fe400078e3cff */
[----:B------:R-:W-:Y:S02]  /*07c0*/  @P0 LOP3.LUT R5, R5, R26, RZ, 0x3c, !PT ;  /* 0x0000001a05050212 */ /* 0x000fe400078e3cff */
[----:B------:R-:W-:-:S02]  /*07d0*/  @P0 LOP3.LUT R6, R6, R21, RZ, 0x3c, !PT ;  /* 0x0000001506060212 */ /* 0x000fc400078e3cff */
[----:B------:R-:W-:Y:S02]  /*07e0*/  @P0 LOP3.LUT R4, R4, R23, RZ, 0x3c, !PT ;  /* 0x0000001704040212 */ /* 0x000fe400078e3cff */
[----:B--2---:R-:W-:Y:S02]  /*07f0*/  @P6 LOP3.LUT R3, R3, R16, RZ, 0x3c, !PT ;  /* 0x0000001003036212 */ /* 0x004fe400078e3cff */
[----:B---3--:R-:W-:Y:S02]  /*0800*/  @P6 LOP3.LUT R7, R7, R18, RZ, 0x3c, !PT ;  /* 0x0000001207076212 */ /* 0x008fe400078e3cff */
[----:B----4-:R-:W-:Y:S02]  /*0810*/  @P0 LOP3.LUT R3, R3, R20, RZ, 0x3c, !PT ;  /* 0x0000001403030212 */ /* 0x010fe400078e3cff */
        /* <DEDUP_REMOVED lines=72> */
[----:B------:R-:W-:-:S04]  /*0ca0*/  UIADD3 UR4, UPT, UPT, UR4, 0x10, URZ ;  /* 0x0000001004047890 */ /* 0x000fc8000fffe0ff */
[----:B------:R-:W-:Y:S01]  /*0cb0*/  UISETP.NE.AND UP0, UPT, UR4, 0x20, UPT ;  /* 0x000000200400788c */ /* 0x000fe2000bf05270 */
[----:B--2---:R-:W-:Y:S02]  /*0cc0*/  @P5 LOP3.LUT R5, R5, R18, RZ, 0x3c, !PT ;  /* 0x0000001205055212 */ /* 0x004fe400078e3cff */
[----:B---3--:R-:W-:Y:S02]  /*0cd0*/  @P6 LOP3.LUT R6, R6, R19, RZ, 0x3c, !PT ;  /* 0x0000001306066212 */ /* 0x008fe400078e3cff */
[----:B----4-:R-:W-:Y:S02]  /*0ce0*/  @P6 LOP3.LUT R3, R3, R20, RZ, 0x3c, !PT ;  /* 0x0000001403036212 */ /* 0x010fe400078e3cff */
[----:B------:R-:W-:Y:S02]  /*0cf0*/  @P6 LOP3.LUT R4, R4, R21, RZ, 0x3c, !PT ;  /* 0x0000001504046212 */ /* 0x000fe400078e3cff */
[----:B------:R-:W-:Y:S02]  /*0d00*/  @P6 LOP3.LUT R7, R7, R22, RZ, 0x3c, !PT ;  /* 0x0000001607076212 */ /* 0x000fe400078e3cff */
[----:B------:R-:W-:-:S02]  /*0d10*/  @P6 LOP3.LUT R5, R5, R16, RZ, 0x3c, !PT ;  /* 0x0000001005056212 */ /* 0x000fc400078e3cff */
[----:B------:R-:W-:Y:S02]  /*0d20*/  @P0 LOP3.LUT R3, R3, R24, RZ, 0x3c, !PT ;  /* 0x0000001803030212 */ /* 0x000fe400078e3cff */
[----:B------:R-:W-:Y:S02]  /*0d30*/  @P0 LOP3.LUT R5, R5, R28, RZ, 0x3c, !PT ;  /* 0x0000001c05050212 */ /* 0x000fe400078e3cff */
[----:B------:R-:W-:Y:S02]  /*0d40*/  @P0 LOP3.LUT R7, R7, R26, RZ, 0x3c, !PT ;  /* 0x0000001a07070212 */ /* 0x000fe400078e3cff */
[----:B------:R-:W-:Y:S02]  /*0d50*/  @P0 LOP3.LUT R4, R4, R23, RZ, 0x3c, !PT ;  /* 0x0000001704040212 */ /* 0x000fe400078e3cff */
[----:B------:R-:W-:Y:S01]  /*0d60*/  @P0 LOP3.LUT R6, R6, R17, RZ, 0x3c, !PT ;  /* 0x0000001106060212 */ /* 0x000fe200078e3cff */
        /* <DEDUP_REMOVED lines=16> */
.L_x_46:
[----:B------:R-:W-:-:S06]  /*0e70*/  IMAD R12, R2, 0x4, R1 ;  /* 0x00000004020c7824 */ /* 0x000fcc00078e0201 */
[----:B------:R-:W5:Y:S01]  /*0e80*/  LDL R12, [R12+0x4] ;  /* 0x000004000c0c7983 */ /* 0x000f620000100800 */
[----:B------:R-:W-:-:S05]  /*0e90*/  UMOV UR4, URZ ;  /* 0x000000ff00047c82 */ /* 0x000fca0008000000 */
.L_x_45:
        /* <DEDUP_REMOVED lines=189> */
.L_x_48:
[----:B------:R-:W-:-:S06]  /*1a70*/  IMAD R12, R2, 0x4, R1 ;  /* 0x00000004020c7824 */ /* 0x000fcc00078e0201 */
[----:B------:R-:W5:Y:S01]  /*1a80*/  LDL R12, [R12+0x4] ;  /* 0x000004000c0c7983 */ /* 0x000f620000100800 */
[----:B------:R-:W-:-:S05]  /*1a90*/  UMOV UR4, URZ ;  /* 0x000000ff00047c82 */ /* 0x000fca0008000000 */
.L_x_47:
        /* <DEDUP_REMOVED lines=177> */
[----:B------:R0:W-:Y:S04]  /*25b0*/  STL.64 [R1+0x8], R6 ;  /* 0x0000080601007387 */ /* 0x0001e80000100a00 */
[----:B------:R0:W-:Y:S04]  /*25c0*/  STL [R1+0x4], R3 ;  /* 0x0000040301007387 */ /* 0x0001e80000100800 */
[----:B------:R0:W-:Y:S02]  /*25d0*/  STL.64 [R1+0x10], R4 ;  /* 0x0000100401007387 */ /* 0x0001e40000100a00 */
.L_x_42:
[----:B------:R-:W-:Y:S05]  /*25e0*/  BSYNC.RECONVERGENT B1 ;  /* 0x0000000000017941 */ /* 0x000fea0003800200 */
.L_x_41:
[C---:B------:R-:W-:Y:S01]  /*25f0*/  ISETP.GT.U32.AND P0, PT, R10.reuse, 0x3, PT ;  /* 0x000000030a00780c */ /* 0x040fe20003f04070 */
[----:B------:R-:W-:Y:S01]  /*2600*/  VIADD R11, R11, 0x1 ;  /* 0x000000010b0b7836 */ /* 0x000fe20000000000 */
[--C-:B------:R-:W-:Y:S02]  /*2610*/  SHF.R.U64 R10, R10, 0x2, R13.reuse ;  /* 0x000000020a0a7819 */ /* 0x100fe4000000120d */
[----:B------:R-:W-:Y:S02]  /*2620*/  ISETP.GT.U32.AND.EX P0, PT, R13, RZ, PT, P0 ;  /* 0x000000ff0d00720c */ /* 0x000fe40003f04100 */
[----:B------:R-:W-:-:S11]  /*2630*/  SHF.R.U32.HI R13, RZ, 0x2, R13 ;  /* 0x00000002ff0d7819 */ /* 0x000fd6000001160d */
[----:B------:R-:W-:Y:S05]  /*2640*/  @P0 BRA `(.L_x_49) ;  /* 0xffffffd800e00947 */ /* 0x000fea000383ffff */
.L_x_40:
[----:B------:R-:W-:Y:S05]  /*2650*/  BSYNC.RECONVERGENT B0 ;  /* 0x0000000000007941 */ /* 0x000fea0003800200 */
.L_x_39:
[----:B------:R-:W1:Y:S01]  /*2660*/  LDCU UR4, c[0x0][0x38c] ;  /* 0x00007180ff0477ac */ /* 0x000e620008000800 */
[----:B------:R-:W2:Y:S01]  /*2670*/  LDC R8, c[0x0][0x388] ;  /* 0x0000e200ff087b82 */ /* 0x000ea20000000800 */
[----:B0-----:R-:W-:Y:S01]  /*2680*/  SHF.R.U32.HI R2, RZ, 0x2, R3 ;  /* 0x00000002ff027819 */ /* 0x001fe20000011603 */
[----:B------:R-:W-:Y:S01]  /*2690*/  IMAD.MOV.U32 R9, RZ, RZ, -0x266e14b1 ;  /* 0xd991eb4fff097424 */ /* 0x000fe200078e00ff */
[----:B------:R-:W0:Y:S02]  /*26a0*/  LDCU.64 UR8, c[0x0][0x380] ;  /* 0x00007000ff0877ac */ /* 0x000e240008000a00 */
[----:B------:R-:W-:Y:S01]  /*26b0*/  LOP3.LUT R2, R2, R3, RZ, 0x3c, !PT ;  /* 0x0000000302027212 */ /* 0x000fe200078e3cff */
[----:B------:R-:W-:Y:S01]  /*26c0*/  IMAD.SHL.U32 R3, R5, 0x10, RZ ;  /* 0x0000001005037824 */ /* 0x000fe200078e00ff */
[----:B-1----:R-:W1:Y:S01]  /*26d0*/  I2F.U32.RP R4, UR4 ;  /* 0x0000000400047d06 */ /* 0x002e620008209000 */
[----:B------:R-:W-:Y:S02]  /*26e0*/  ISETP.NE.U32.AND P1, PT, RZ, UR4, PT ;  /* 0x00000004ff007c0c */ /* 0x000fe4000bf25070 */
[----:B--2---:R-:W-:-:S02]  /*26f0*/  ISETP.GT.AND P0, PT, R8, -0x1, PT ;  /* 0xffffffff0800780c */ /* 0x004fc40003f04270 */
[----:B------:R-:W-:Y:S02]  /*2700*/  LOP3.LUT R8, R8, 0xaad26b49, RZ, 0x3c, !PT ;  /* 0xaad26b4908087812 */ /* 0x000fe400078e3cff */
[----:B------:R-:W-:-:S03]  /*2710*/  SEL R9, R9, 0x8bf16996, P0 ;  /* 0x8bf1699609097807 */ /* 0x000fc60000000000 */
[----:B------:R-:W-:Y:S01]  /*2720*/  IMAD R8, R8, 0x4182bed5, RZ ;  /* 0x4182bed508087824 */ /* 0x000fe200078e02ff */
[----:B-1----:R-:W1:Y:S04]  /*2730*/  MUFU.RCP R4, R4 ;  /* 0x0000000400047308 */ /* 0x002e680000001000 */
[----:B------:R-:W-:Y:S01]  /*2740*/  IADD3 R9, PT, PT, R9, 0x64f0c9, R8 ;  /* 0x0064f0c909097810 */ /* 0x000fe20007ffe008 */
[----:B-1----:R-:W-:Y:S02]  /*2750*/  VIADD R6, R4, 0xffffffe ;  /* 0x0ffffffe04067836 */ /* 0x002fe40000000000 */
[C---:B------:R-:W-:Y:S02]  /*2760*/  IMAD.SHL.U32 R4, R2.reuse, 0x2, RZ ;  /* 0x0000000202047824 */ /* 0x040fe400078e00ff */
[----:B------:R-:W1:Y:S03]  /*2770*/  F2I.FTZ.U32.TRUNC.NTZ R7, R6 ;  /* 0x0000000600077305 */ /* 0x000e66000021f000 */
[----:B------:R-:W-:-:S04]  /*2780*/  LOP3.LUT R4, R2, R4, R3, 0x96, !PT ;  /* 0x0000000402047212 */ /* 0x000fc800078e9603 */
[----:B------:R-:W-:-:S04]  /*2790*/  LOP3.LUT R4, R4, R5, RZ, 0x3c, !PT ;  /* 0x0000000504047212 */ /* 0x000fc800078e3cff */
[----:B------:R-:W-:Y:S01]  /*27a0*/  IADD3 R4, PT, PT, R9, 0x587c5, R4 ;  /* 0x000587c509047810 */ /* 0x000fe20007ffe004 */
[----:B-1----:R-:W-:-:S04]  /*27b0*/  IMAD.MOV R6, RZ, RZ, -R7 ;  /* 0x000000ffff067224 */ /* 0x002fc800078e0a07 */
[----:B------:R-:W-:Y:S02]  /*27c0*/  IMAD R3, R6, UR4, RZ ;  /* 0x0000000406037c24 */ /* 0x000fe4000f8e02ff */
[----:B------:R-:W-:-:S04]  /*27d0*/  IMAD.MOV.U32 R6, RZ, RZ, RZ ;  /* 0x000000ffff067224 */ /* 0x000fc800078e00ff */
[----:B------:R-:W-:Y:S01]  /*27e0*/  IMAD.HI.U32 R7, R7, R3, R6 ;  /* 0x0000000307077227 */ /* 0x000fe200078e0006 */
[----:B------:R-:W-:-:S05]  /*27f0*/  SHF.R.S32.HI R3, RZ, 0x1f, R0 ;  /* 0x0000001fff037819 */ /* 0x000fca0000011400 */
[----:B------:R-:W-:-:S04]  /*2800*/  IMAD.HI.U32 R7, R7, R4, RZ ;  /* 0x0000000407077227 */ /* 0x000fc800078e00ff */
[----:B------:R-:W-:-:S04]  /*2810*/  IMAD.MOV R7, RZ, RZ, -R7 ;  /* 0x000000ffff077224 */ /* 0x000fc800078e0a07 */
[----:B------:R-:W-:-:S05]  /*2820*/  IMAD R4, R7, UR4, R4 ;  /* 0x0000000407047c24 */ /* 0x000fca000f8e0204 */
[----:B------:R-:W-:-:S13]  /*2830*/  ISETP.GE.U32.AND P0, PT, R4, UR4, PT ;  /* 0x0000000404007c0c */ /* 0x000fda000bf06070 */
[----:B------:R-:W-:-:S05]  /*2840*/  @P0 VIADD R4, R4, -UR4 ;  /* 0x8000000404040c36 */ /* 0x000fca0008000000 */
[----:B------:R-:W-:-:S13]  /*2850*/  ISETP.GE.U32.AND P0, PT, R4, UR4, PT ;  /* 0x0000000404007c0c */ /* 0x000fda000bf06070 */
[----:B------:R-:W-:Y:S01]  /*2860*/  @P0 VIADD R4, R4, -UR4 ;  /* 0x8000000404040c36 */ /* 0x000fe20008000000 */
[----:B------:R-:W-:Y:S02]  /*2870*/  @!P1 LOP3.LUT R4, RZ, UR4, RZ, 0x33, !PT ;  /* 0x00000004ff049c12 */ /* 0x000fe4000f8e33ff */
[----:B0-----:R-:W-:-:S03]  /*2880*/  LEA R2, P0, R0, UR8, 0x2 ;  /* 0x0000000800027c11 */ /* 0x001fc6000f8010ff */
[----:B------:R-:W-:Y:S01]  /*2890*/  VIADD R4, R4, 0x1 ;  /* 0x0000000104047836 */ /* 0x000fe20000000000 */
[----:B------:R-:W-:-:S04]  /*28a0*/  LEA.HI.X R3, R0, UR9, R3, 0x2, P0 ;  /* 0x0000000900037c11 */ /* 0x000fc800080f1403 */
[----:B------:R-:W-:-:S05]  /*28b0*/  IABS R5, R4 ;  /* 0x0000000400057213 */ /* 0x000fca0000000000 */
[----:B------:R-:W-:Y:S01]  /*28c0*/  STG.E desc[UR6][R2.64], R5 ;  /* 0x0000000502007986 */ /* 0x000fe2000c101906 */
[----:B------:R-:W-:Y:S05]  /*28d0*/  EXIT ;  /* 0x000000000000794d */ /* 0x000fea0003800000 */
.L_x_50:
        /* <DEDUP_REMOVED lines=10> */
.L_x_64:


//--------------------- .text._Z18kernelRompeCabezasPiiiii --------------------------
	.section	.text._Z18kernelRompeCabezasPiiiii,"ax",@progbits
	.align	128
        .global         _Z18kernelRompeCabezasPiiiii
        .type           _Z18kernelRompeCabezasPiiiii,@function
        .size           _Z18kernelRompeCabezasPiiiii,(.L_x_65 - _Z18kernelRompeCabezasPiiiii)
        .other          _Z18kernelRompeCabezasPiiiii,@"STO_CUDA_ENTRY STV_DEFAULT"
_Z18kernelRompeCabezasPiiiii:
.text._Z18kernelRompeCabezasPiiiii:
[----:B------:R-:W-:Y:S01]  /*0000*/  LDC R1, c[0x0][0x37c] ;  /* 0x0000df00ff017b82 */ /* 0x000fe20000000800 */
[----:B------:R-:W0:Y:S07]  /*0010*/  S2R R0, SR_TID.X ;  /* 0x0000000000007919 */ /* 0x000e2e0000002100 */
[----:B------:R-:W0:Y:S01]  /*0020*/  S2UR UR6, SR_CTAID.X ;  /* 0x00000000000679c3 */ /* 0x000e220000002500 */
[----:B------:R-:W1:Y:S07]  /*0030*/  LDCU.64 UR4, c[0x0][0x358] ;  /* 0x00006b00ff0477ac */ /* 0x000e6e0008000a00 */
[----:B------:R-:W0:Y:S08]  /*0040*/  LDC R3, c[0x0][0x360] ;  /* 0x0000d800ff037b82 */ /* 0x000e300000000800 */
[----:B------:R-:W2:Y:S08]  /*0050*/  LDC.64 R4, c[0x0][0x380] ;  /* 0x0000e000ff047b82 */ /* 0x000eb00000000a00 */
[----:B------:R-:W3:Y:S01]  /*0060*/  LDC R9, c[0x0][0x394] ;  /* 0x0000e500ff097b82 */ /* 0x000ee20000000800 */
[----:B0-----:R-:W-:Y:S01]  /*0070*/  IMAD R3, R3, UR6, R0 ;  /* 0x0000000603037c24 */ /* 0x001fe2000f8e0200 */
[----:B------:R-:W0:Y:S03]  /*0080*/  LDCU UR6, c[0x0][0x390] ;  /* 0x00007200ff0677ac */ /* 0x000e260008000800 */
[----:B--2---:R-:W-:-:S05]  /*0090*/  IMAD.WIDE R2, R3, 0x4, R4 ;  /* 0x0000000403027825 */ /* 0x004fca00078e0204 */
[----:B-1----:R-:W0:Y:S01]  /*00a0*/  LDG.E R0, desc[UR4][R2.64] ;  /* 0x0000000402007981 */ /* 0x002e22000c1e1900 */
[----:B------:R-:W-:Y:S01]  /*00b0*/  MOV R7, 0xffffffff ;  /* 0xffffffff00077802 */ /* 0x000fe20000000f00 */
[----:B---3--:R-:W-:Y:S01]  /*00c0*/  IMAD.WIDE R4, R9, 0x4, R4 ;  /* 0x0000000409047825 */ /* 0x008fe200078e0204 */
[----:B0-----:R-:W-:-:S13]  /*00d0*/  ISETP.NE.AND P0, PT, R0, UR6, PT ;  /* 0x0000000600007c0c */ /* 0x001fda000bf05270 */
[----:B------:R-:W-:Y:S04]  /*00e0*/  @!P0 STG.E desc[UR4][R2.64], R7 ;  /* 0x0000000702008986 */ /* 0x000fe8000c101904 */
[----:B------:R-:W-:Y:S01]  /*00f0*/  STG.E desc[UR4][R4.64], R7 ;  /* 0x0000000704007986 */ /* 0x000fe2000c101904 */
[----:B------:R-:W-:Y:S05]  /*0100*/  EXIT ;  /* 0x000000000000794d */ /* 0x000fea0003800000 */
.L_x_51:
        /* <DEDUP_REMOVED lines=15> */
.L_x_65:


//--------------------- .text._Z9kernelTNTPiiii   --------------------------
	.section	.text._Z9kernelTNTPiiii,"ax",@progbits
	.align	128
        .global         _Z9kernelTNTPiiii
        .type           _Z9kernelTNTPiiii,@function
        .size           _Z9kernelTNTPiiii,(.L_x_66 - _Z9kernelTNTPiiii)
        .other          _Z9kernelTNTPiiii,@"STO_CUDA_ENTRY STV_DEFAULT"
_Z9kernelTNTPiiii:
.text._Z9kernelTNTPiiii:
[----:B------:R-:W-:Y:S08]  /*0000*/  LDC R1, c[0x0][0x37c] ;  /* 0x0000df00ff017b82 */ /* 0x000ff00000000800 */
[----:B------:R-:W0:Y:S01]  /*0010*/  LDC R0, c[0x0][0x38c] ;  /* 0x0000e300ff007b82 */ /* 0x000e220000000800 */
[----:B------:R-:W1:Y:S01]  /*0020*/  S2R R4, SR_TID.X ;  /* 0x0000000000047919 */ /* 0x000e620000002100 */
[----:B------:R-:W-:Y:S01]  /*0030*/  BSSY.RECONVERGENT B0, `(.L_x_52) ;  /* 0x0000048000007945 */ /* 0x000fe20003800200 */
[----:B------:R-:W-:-:S05]  /*0040*/  IMAD.MOV.U32 R15, RZ, RZ, -0x1 ;  /* 0xffffffffff0f7424 */ /* 0x000fca00078e00ff */
[----:B------:R-:W1:Y:S08]  /*0050*/  S2UR UR4, SR_CTAID.X ;  /* 0x00000000000479c3 */ /* 0x000e700000002500 */
[----:B------:R-:W1:Y:S01]  /*0060*/  LDC R3, c[0x0][0x360] ;  /* 0x0000d800ff037b82 */ /* 0x000e620000000800 */
[----:B0-----:R-:W-:-:S07]  /*0070*/  IABS R9, R0 ;  /* 0x0000000000097213 */ /* 0x001fce0000000000 */
[----:B------:R-:W0:Y:S01]  /*0080*/  LDC R5, c[0x0][0x390] ;  /* 0x0000e400ff057b82 */ /* 0x000e220000000800 */
[----:B------:R-:W2:Y:S01]  /*0090*/  I2F.RP R2, R9 ;  /* 0x0000000900027306 */ /* 0x000ea20000209400 */
[----:B-1----:R-:W-:Y:S01]  /*00a0*/  IMAD R3, R3, UR4, R4 ;  /* 0x0000000403037c24 */ /* 0x002fe2000f8e0204 */
[----:B------:R-:W1:Y:S06]  /*00b0*/  LDCU.64 UR4, c[0x0][0x358] ;  /* 0x00006b00ff0477ac */ /* 0x000e6c0008000a00 */
[----:B--2---:R-:W2:Y:S01]  /*00c0*/  MUFU.RCP R2, R2 ;  /* 0x0000000200027308 */ /* 0x004ea20000001000 */
[----:B0-----:R-:W-:Y:S01]  /*00d0*/  IABS R10, R5 ;  /* 0x00000005000a7213 */ /* 0x001fe20000000000 */
[----:B--2---:R-:W-:Y:S01]  /*00e0*/  VIADD R6, R2, 0xffffffe ;  /* 0x0ffffffe02067836 */ /* 0x004fe20000000000 */
[----:B------:R-:W-:-:S05]  /*00f0*/  IABS R2, R3 ;  /* 0x0000000300027213 */ /* 0x000fca0000000000 */
[----:B------:R0:W2:Y:S02]  /*0100*/  F2I.FTZ.U32.TRUNC.NTZ R7, R6 ;  /* 0x0000000600077305 */ /* 0x0000a4000021f000 */
[----:B0-----:R-:W-:Y:S02]  /*0110*/  IMAD.MOV.U32 R6, RZ, RZ, RZ ;  /* 0x000000ffff067224 */ /* 0x001fe400078e00ff */
[----:B--2---:R-:W-:-:S04]  /*0120*/  IMAD.MOV R8, RZ, RZ, -R7 ;  /* 0x000000ffff087224 */ /* 0x004fc800078e0a07 */
[----:B------:R-:W-:-:S04]  /*0130*/  IMAD R11, R8, R9, RZ ;  /* 0x00000009080b7224 */ /* 0x000fc800078e02ff */
[----:B------:R-:W-:-:S06]  /*0140*/  IMAD.HI.U32 R7, R7, R11, R6 ;  /* 0x0000000b07077227 */ /* 0x000fcc00078e0006 */
[----:B------:R-:W-:-:S04]  /*0150*/  IMAD.HI.U32 R4, R7, R10, RZ ;  /* 0x0000000a07047227 */ /* 0x000fc800078e00ff */
[----:B------:R-:W-:-:S04]  /*0160*/  IMAD.HI.U32 R7, R7, R2, RZ ;  /* 0x0000000207077227 */ /* 0x000fc800078e00ff */
[----:B------:R-:W-:Y:S02]  /*0170*/  IMAD.MOV R6, RZ, RZ, -R4 ;  /* 0x000000ffff067224 */ /* 0x000fe400078e0a04 */
[----:B------:R-:W-:Y:S02]  /*0180*/  IMAD.MOV R8, RZ, RZ, -R7 ;  /* 0x000000ffff087224 */ /* 0x000fe400078e0a07 */
[C---:B------:R-:W-:Y:S02]  /*0190*/  IMAD R6, R9.reuse, R6, R10 ;  /* 0x0000000609067224 */ /* 0x040fe400078e020a */
[----:B------:R-:W-:-:S03]  /*01a0*/  IMAD R2, R9, R8, R2 ;  /* 0x0000000809027224 */ /* 0x000fc600078e0202 */
[C---:B------:R-:W-:Y:S02]  /*01b0*/  ISETP.GT.U32.AND P0, PT, R9.reuse, R6, PT ;  /* 0x000000060900720c */ /* 0x040fe40003f04070 */
[----:B------:R-:W-:-:S11]  /*01c0*/  ISETP.GT.U32.AND P2, PT, R9, R2, PT ;  /* 0x000000020900720c */ /* 0x000fd60003f44070 */
[-C--:B------:R-:W-:Y:S01]  /*01d0*/  @!P0 IADD3 R6, PT, PT, R6, -R9.reuse, RZ ;  /* 0x8000000906068210 */ /* 0x080fe20007ffe0ff */
[----:B------:R-:W-:Y:S02]  /*01e0*/  @!P0 VIADD R4, R4, 0x1 ;  /* 0x0000000104048836 */ /* 0x000fe40000000000 */
[----:B------:R-:W-:Y:S01]  /*01f0*/  @!P2 IMAD.IADD R2, R2, 0x1, -R9 ;  /* 0x000000010202a824 */ /* 0x000fe200078e0a09 */
[-C--:B------:R-:W-:Y:S01]  /*0200*/  ISETP.GE.U32.AND P3, PT, R6, R9.reuse, PT ;  /* 0x000000090600720c */ /* 0x080fe20003f66070 */
[----:B------:R-:W-:Y:S01]  /*0210*/  @!P2 VIADD R7, R7, 0x1 ;  /* 0x000000010707a836 */ /* 0x000fe20000000000 */
[-C--:B------:R-:W-:Y:S02]  /*0220*/  LOP3.LUT R6, R5, R0.reuse, RZ, 0x3c, !PT ;  /* 0x0000000005067212 */ /* 0x080fe400078e3cff */
[----:B------:R-:W-:Y:S02]  /*0230*/  ISETP.GE.U32.AND P4, PT, R2, R9, PT ;  /* 0x000000090200720c */ /* 0x000fe40003f86070 */
[----:B------:R-:W-:-:S02]  /*0240*/  LOP3.LUT R2, R3, R0, RZ, 0x3c, !PT ;  /* 0x0000000003027212 */ /* 0x000fc400078e3cff */
[----:B------:R-:W-:Y:S02]  /*0250*/  ISETP.GE.AND P1, PT, R6, RZ, PT ;  /* 0x000000ff0600720c */ /* 0x000fe40003f26270 */
[----:B------:R-:W-:Y:S02]  /*0260*/  ISETP.GE.AND P0, PT, R2, RZ, PT ;  /* 0x000000ff0200720c */ /* 0x000fe40003f06270 */
[----:B------:R-:W-:Y:S01]  /*0270*/  ISETP.NE.AND P2, PT, R0, RZ, PT ;  /* 0x000000ff0000720c */ /* 0x000fe20003f45270 */
[----:B------:R-:W-:Y:S01]  /*0280*/  @P3 VIADD R4, R4, 0x1 ;  /* 0x0000000104043836 */ /* 0x000fe20000000000 */
[----:B------:R-:W-:-:S03]  /*0290*/  LOP3.LUT R2, RZ, R0, RZ, 0x33, !PT ;  /* 0x00000000ff027212 */ /* 0x000fc600078e33ff */
[----:B------:R-:W-:-:S04]  /*02a0*/  @P4 IADD3 R7, PT, PT, R7, 0x1, RZ ;  /* 0x0000000107074810 */ /* 0x000fc80007ffe0ff */
[----:B------:R-:W-:Y:S02]  /*02b0*/  @!P1 IMAD.MOV R4, RZ, RZ, -R4 ;  /* 0x000000ffff049224 */ /* 0x000fe400078e0a04 */
[----:B------:R-:W-:-:S03]  /*02c0*/  @!P0 IMAD.MOV R7, RZ, RZ, -R7 ;  /* 0x000000ffff078224 */ /* 0x000fc600078e0a07 */
[C---:B------:R-:W-:Y:S02]  /*02d0*/  SEL R4, R2.reuse, R4, !P2 ;  /* 0x0000000402047207 */ /* 0x040fe40005000000 */
[----:B------:R-:W-:Y:S02]  /*02e0*/  SEL R11, R2, R7, !P2 ;  /* 0x00000007020b7207 */ /* 0x000fe40005000000 */
[----:B------:R-:W0:Y:S01]  /*02f0*/  LDC.64 R6, c[0x0][0x380] ;  /* 0x0000e000ff067b82 */ /* 0x000e220000000a00 */
[----:B------:R-:W-:Y:S01]  /*0300*/  IMAD.MOV R2, RZ, RZ, -R4 ;  /* 0x000000ffff027224 */ /* 0x000fe200078e0a04 */
[----:B------:R-:W-:-:S03]  /*0310*/  IADD3 R8, PT, PT, -R11, RZ, RZ ;  /* 0x000000ff0b087210 */ /* 0x000fc60007ffe1ff */
[C---:B------:R-:W-:Y:S02]  /*0320*/  IMAD R2, R0.reuse, R2, R5 ;  /* 0x0000000200027224 */ /* 0x040fe400078e0205 */
[----:B------:R-:W-:Y:S02]  /*0330*/  IMAD R13, R0, R8, R3 ;  /* 0x00000008000d7224 */ /* 0x000fe400078e0203 */
[C---:B------:R-:W-:Y:S02]  /*0340*/  VIADD R8, R2.reuse, 0xfffffffc ;  /* 0xfffffffc02087836 */ /* 0x040fe40000000000 */
[----:B------:R-:W-:-:S03]  /*0350*/  VIADD R2, R2, 0x4 ;  /* 0x0000000402027836 */ /* 0x000fc60000000000 */
[----:B------:R-:W-:Y:S01]  /*0360*/  ISETP.GT.AND P0, PT, R8, R13, PT ;  /* 0x0000000d0800720c */ /* 0x000fe20003f04270 */
[C---:B------:R-:W-:Y:S01]  /*0370*/  VIADD R8, R4.reuse, 0xfffffffc ;  /* 0xfffffffc04087836 */ /* 0x040fe20000000000 */
[----:B------:R-:W-:Y:S02]  /*0380*/  IADD3 R4, PT, PT, R4, 0x4, RZ ;  /* 0x0000000404047810 */ /* 0x000fe40007ffe0ff */
[----:B------:R-:W-:Y:S02]  /*0390*/  SEL R9, RZ, 0x1, P0 ;  /* 0x00000001ff097807 */ /* 0x000fe40000000000 */
[----:B------:R-:W-:Y:S02]  /*03a0*/  ISETP.GT.AND P1, PT, R8, R11, PT ;  /* 0x0000000b0800720c */ /* 0x000fe40003f24270 */
[----:B------:R-:W-:Y:S02]  /*03b0*/  ISETP.GE.AND P0, PT, R2, R9, PT ;  /* 0x000000090200720c */ /* 0x000fe40003f06270 */
[----:B------:R-:W-:Y:S01]  /*03c0*/  SEL R9, RZ, 0x1, P1 ;  /* 0x00000001ff097807 */ /* 0x000fe20000800000 */
[----:B0-----:R-:W-:-:S03]  /*03d0*/  IMAD.WIDE R6, R5, 0x4, R6 ;  /* 0x0000000405067825 */ /* 0x001fc600078e0206 */
[----:B------:R-:W-:-:S13]  /*03e0*/  ISETP.LT.OR P0, PT, R4, R9, !P0 ;  /* 0x000000090400720c */ /* 0x000fda0004701670 */
[----:B-1----:R-:W-:Y:S05]  /*03f0*/  @P0 BRA `(.L_x_53) ;  /* 0x00000000002c0947 */ /* 0x002fea0003800000 */
[----:B------:R-:W0:Y:S01]  /*0400*/  LDCU UR6, c[0x0][0x388] ;  /* 0x00007100ff0677ac */ /* 0x000e220008000800 */
[----:B------:R-:W-:Y:S02]  /*0410*/  LOP3.LUT R4, RZ, R13, RZ, 0x33, !PT ;  /* 0x0000000dff047212 */ /* 0x000fe400078e33ff */
[----:B------:R-:W-:Y:S02]  /*0420*/  LOP3.LUT R2, RZ, R11, RZ, 0x33, !PT ;  /* 0x0000000bff027212 */ /* 0x000fe400078e33ff */
[----:B------:R-:W-:Y:S02]  /*0430*/  SHF.R.U32.HI R5, RZ, 0x1f, R4 ;  /* 0x0000001fff057819 */ /* 0x000fe40000011604 */
[----:B------:R-:W-:Y:S02]  /*0440*/  SHF.R.U32.HI R2, RZ, 0x1f, R2 ;  /* 0x0000001fff027819 */ /* 0x000fe40000011602 */
[----:B------:R-:W-:-:S04]  /*0450*/  ISETP.GT.AND P0, PT, R5, R0, PT ;  /* 0x000000000500720c */ /* 0x000fc80003f04270 */
[----:B0-----:R-:W-:-:S13]  /*0460*/  ISETP.GT.OR P0, PT, R2, UR6, P0 ;  /* 0x0000000602007c0c */ /* 0x001fda0008704670 */
[----:B------:R-:W0:Y:S01]  /*0470*/  @!P0 LDC.64 R4, c[0x0][0x380] ;  /* 0x0000e000ff048b82 */ /* 0x000e220000000a00 */
[----:B------:R-:W-:Y:S02]  /*0480*/  @!P0 IMAD.MOV.U32 R9, RZ, RZ, -0x1 ;  /* 0xffffffffff098424 */ /* 0x000fe400078e00ff */
[----:B0-----:R-:W-:-:S05]  /*0490*/  @!P0 IMAD.WIDE R2, R3, 0x4, R4 ;  /* 0x0000000403028825 */ /* 0x001fca00078e0204 */
[----:B------:R0:W-:Y:S02]  /*04a0*/  @!P0 STG.E desc[UR4][R2.64], R9 ;  /* 0x0000000902008986 */ /* 0x0001e4000c101904 */
.L_x_53:
[----:B------:R-:W-:Y:S05]  /*04b0*/  BSYNC.RECONVERGENT B0 ;  /* 0x0000000000007941 */ /* 0x000fea0003800200 */
.L_x_52:
[----:B------:R-:W-:Y:S01]  /*04c0*/  STG.E desc[UR4][R6.64], R15 ;  /* 0x0000000f06007986 */ /* 0x000fe2000c101904 */
[----:B------:R-:W-:Y:S05]  /*04d0*/  EXIT ;  /* 0x000000000000794d */ /* 0x000fea0003800000 */
.L_x_54:
        /* <DEDUP_REMOVED lines=10> */
.L_x_66:


//--------------------- .text._Z11kernelBombaPiiii --------------------------
	.section	.text._Z11kernelBombaPiiii,"ax",@progbits
	.align	128
        .global         _Z11kernelBombaPiiii
        .type           _Z11kernelBombaPiiii,@function
        .size           _Z11kernelBombaPiiii,(.L_x_67 - _Z11kernelBombaPiiii)
        .other          _Z11kernelBombaPiiii,@"STO_CUDA_ENTRY STV_DEFAULT"
_Z11kernelBombaPiiii:
.text._Z11kernelBombaPiiii:
[----:B------:R-:W-:Y:S08]  /*0000*/  LDC R1, c[0x0][0x37c] ;  /* 0x0000df00ff017b82 */ /* 0x000ff00000000800 */
[----:B------:R-:W0:Y:S01]  /*0010*/  LDC R3, c[0x0][0x38c] ;  /* 0x0000e300ff037b82 */ /* 0x000e220000000800 */
[----:B------:R-:W1:Y:S01]  /*0020*/  S2R R7, SR_TID.X ;  /* 0x0000000000077919 */ /* 0x000e620000002100 */
[----:B------:R-:W-:Y:S04]  /*0030*/  BSSY.RECONVERGENT B0, `(.L_x_55) ;  /* 0x0000041000007945 */ /* 0x000fe80003800200 */
[----:B------:R-:W-:Y:S02]  /*0040*/  BSSY.RELIABLE B1, `(.L_x_56) ;  /* 0x000003b000017945 */ /* 0x000fe40003800100 */
[----:B------:R-:W1:Y:S08]  /*0050*/  S2UR UR4, SR_CTAID.X ;  /* 0x00000000000479c3 */ /* 0x000e700000002500 */
[----:B------:R-:W1:Y:S01]  /*0060*/  LDC R2, c[0x0][0x360] ;  /* 0x0000d800ff027b82 */ /* 0x000e620000000800 */
[----:B0-----:R-:W-:-:S07]  /*0070*/  IABS R8, R3 ;  /* 0x0000000300087213 */ /* 0x001fce0000000000 */
[----:B------:R-:W0:Y:S01]  /*0080*/  LDC R0, c[0x0][0x390] ;  /* 0x0000e400ff007b82 */ /* 0x000e220000000800 */
[----:B------:R-:W2:Y:S01]  /*0090*/  I2F.RP R6, R8 ;  /* 0x0000000800067306 */ /* 0x000ea20000209400 */
[----:B-1----:R-:W-:Y:S01]  /*00a0*/  IMAD R2, R2, UR4, R7 ;  /* 0x0000000402027c24 */ /* 0x002fe2000f8e0207 */
[----:B------:R-:W1:Y:S06]  /*00b0*/  LDCU.64 UR4, c[0x0][0x358] ;  /* 0x00006b00ff0477ac */ /* 0x000e6c0008000a00 */
[----:B--2---:R-:W2:Y:S02]  /*00c0*/  MUFU.RCP R6, R6 ;  /* 0x0000000600067308 */ /* 0x004ea40000001000 */
[----:B--2---:R-:W-:Y:S01]  /*00d0*/  VIADD R4, R6, 0xffffffe ;  /* 0x0ffffffe06047836 */ /* 0x004fe20000000000 */
[----:B------:R-:W-:-:S05]  /*00e0*/  IABS R6, R2 ;  /* 0x0000000200067213 */ /* 0x000fca0000000000 */
[----:B------:R2:W3:Y:S02]  /*00f0*/  F2I.FTZ.U32.TRUNC.NTZ R5, R4 ;  /* 0x0000000400057305 */ /* 0x0004e4000021f000 */
[----:B--2---:R-:W-:Y:S02]  /*0100*/  IMAD.MOV.U32 R4, RZ, RZ, RZ ;  /* 0x000000ffff047224 */ /* 0x004fe400078e00ff */
[----:B---3--:R-:W-:-:S04]  /*0110*/  IMAD.MOV R9, RZ, RZ, -R5 ;  /* 0x000000ffff097224 */ /* 0x008fc800078e0a05 */
[----:B------:R-:W-:Y:S01]  /*0120*/  IMAD R7, R9, R8, RZ ;  /* 0x0000000809077224 */ /* 0x000fe200078e02ff */
[----:B0-----:R-:W-:-:S03]  /*0130*/  IABS R9, R0 ;  /* 0x0000000000097213 */ /* 0x001fc60000000000 */
[----:B------:R-:W-:Y:S01]  /*0140*/  IMAD.HI.U32 R5, R5, R7, R4 ;  /* 0x0000000705057227 */ /* 0x000fe200078e0004 */
[----:B------:R-:W-:-:S05]  /*0150*/  MOV R7, R6 ;  /* 0x0000000600077202 */ /* 0x000fca0000000f00 */
        /* <DEDUP_REMOVED lines=8> */
[----:B------:R-:W-:Y:S02]  /*01e0*/  @!P4 IMAD.IADD R5, R5, 0x1, -R8 ;  /* 0x000000010505c824 */ /* 0x000fe400078e0a08 */
[-C--:B------:R-:W-:Y:S01]  /*01f0*/  @!P5 IADD3 R7, PT, PT, R7, -R8.reuse, RZ ;  /* 0x800000080707d210 */ /* 0x080fe20007ffe0ff */
[----:B------:R-:W-:Y:S02]  /*0200*/  @!P4 VIADD R4, R4, 0x1 ;  /* 0x000000010404c836 */ /* 0x000fe40000000000 */
[-C--:B------:R-:W-:Y:S01]  /*0210*/  ISETP.GE.U32.AND P2, PT, R5, R8.reuse, PT ;  /* 0x000000080500720c */ /* 0x080fe20003f46070 */
[----:B------:R-:W-:Y:S01]  /*0220*/  @!P5 VIADD R6, R6, 0x1 ;  /* 0x000000010606d836 */ /* 0x000fe20000000000 */
[----:B------:R-:W-:Y:S02]  /*0230*/  ISETP.GE.U32.AND P3, PT, R7, R8, PT ;  /* 0x000000080700720c */ /* 0x000fe40003f66070 */
[-C--:B------:R-:W-:Y:S02]  /*0240*/  LOP3.LUT R5, R2, R3.reuse, RZ, 0x3c, !PT ;  /* 0x0000000302057212 */ /* 0x080fe400078e3cff */
[----:B------:R-:W-:-:S02]  /*0250*/  LOP3.LUT R7, R0, R3, RZ, 0x3c, !PT ;  /* 0x0000000300077212 */ /* 0x000fc400078e3cff */
[----:B------:R-:W-:Y:S02]  /*0260*/  ISETP.GE.AND P0, PT, R5, RZ, PT ;  /* 0x000000ff0500720c */ /* 0x000fe40003f06270 */
[----:B------:R-:W-:Y:S02]  /*0270*/  ISETP.GE.AND P1, PT, R7, RZ, PT ;  /* 0x000000ff0700720c */ /* 0x000fe40003f26270 */
[----:B------:R-:W-:Y:S02]  /*0280*/  LOP3.LUT R5, RZ, R3, RZ, 0x33, !PT ;  /* 0x00000003ff057212 */ /* 0x000fe400078e33ff */
[----:B------:R-:W-:Y:S01]  /*0290*/  @P2 IADD3 R4, PT, PT, R4, 0x1, RZ ;  /* 0x0000000104042810 */ /* 0x000fe20007ffe0ff */
[----:B------:R-:W-:Y:S01]  /*02a0*/  @P3 VIADD R6, R6, 0x1 ;  /* 0x0000000106063836 */ /* 0x000fe20000000000 */
[----:B------:R-:W-:-:S05]  /*02b0*/  ISETP.NE.AND P2, PT, R3, RZ, PT ;  /* 0x000000ff0300720c */ /* 0x000fca0003f45270 */
[----:B------:R-:W-:Y:S02]  /*02c0*/  @!P0 IMAD.MOV R4, RZ, RZ, -R4 ;  /* 0x000000ffff048224 */ /* 0x000fe400078e0a04 */
[----:B------:R-:W-:-:S03]  /*02d0*/  @!P1 IADD3 R6, PT, PT, -R6, RZ, RZ ;  /* 0x000000ff06069210 */ /* 0x000fc60007ffe1ff */
[C---:B------:R-:W-:Y:S02]  /*02e0*/  SEL R7, R5.reuse, R4, !P2 ;  /* 0x0000000405077207 */ /* 0x040fe40005000000 */
[----:B------:R-:W-:-:S04]  /*02f0*/  SEL R6, R5, R6, !P2 ;  /* 0x0000000605067207 */ /* 0x000fc80005000000 */
[----:B------:R-:W-:-:S13]  /*0300*/  ISETP.NE.AND P0, PT, R6, R7, PT ;  /* 0x000000070600720c */ /* 0x000fda0003f05270 */
[----:B-1----:R-:W-:Y:S05]  /*0310*/  @!P0 BRA `(.L_x_57) ;  /* 0x0000000000348947 */ /* 0x002fea0003800000 */
[----:B------:R-:W0:Y:S01]  /*0320*/  LDCU UR6, c[0x0][0x388] ;  /* 0x00007100ff0677ac */ /* 0x000e220008000800 */
[----:B------:R-:W-:Y:S02]  /*0330*/  IMAD.MOV R5, RZ, RZ, -R6 ;  /* 0x000000ffff057224 */ /* 0x000fe400078e0a06 */
[----:B------:R-:W-:Y:S02]  /*0340*/  IMAD.MOV R4, RZ, RZ, -R7 ;  /* 0x000000ffff047224 */ /* 0x000fe400078e0a07 */
[C---:B------:R-:W-:Y:S02]  /*0350*/  IMAD R5, R3.reuse, R5, R0 ;  /* 0x0000000503057224 */ /* 0x040fe400078e0200 */
[----:B------:R-:W-:-:S05]  /*0360*/  IMAD R4, R3, R4, R2 ;  /* 0x0000000403047224 */ /* 0x000fca00078e0202 */
[----:B------:R-:W-:Y:S02]  /*0370*/  ISETP.NE.AND P0, PT, R5, R4, PT ;  /* 0x000000040500720c */ /* 0x000fe40003f05270 */
[C---:B------:R-:W-:Y:S02]  /*0380*/  ISETP.GE.AND P1, PT, R4.reuse, R3, PT ;  /* 0x000000030400720c */ /* 0x040fe40003f26270 */
[C---:B------:R-:W-:Y:S02]  /*0390*/  ISETP.GT.AND P0, PT, R7.reuse, RZ, !P0 ;  /* 0x000000ff0700720c */ /* 0x040fe40004704270 */
[----:B------:R-:W-:Y:S02]  /*03a0*/  ISETP.GT.AND P1, PT, R4, RZ, !P1 ;  /* 0x000000ff0400720c */ /* 0x000fe40004f24270 */
[----:B0-----:R-:W-:-:S04]  /*03b0*/  ISETP.LT.AND P0, PT, R7, UR6, P0 ;  /* 0x0000000607007c0c */ /* 0x001fc80008701270 */
[----:B------:R-:W-:-:S13]  /*03c0*/  PLOP3.LUT P0, PT, P0, P1, PT, 0x80, 0x8 ;  /* 0x000000000008781c */ /* 0x000fda0000703070 */
[----:B------:R-:W-:Y:S05]  /*03d0*/  @!P0 BREAK.RELIABLE B1 ;  /* 0x0000000000018942 */ /* 0x000fea0003800100 */
[----:B------:R-:W-:Y:S05]  /*03e0*/  @!P0 BRA `(.L_x_58) ;  /* 0x0000000000148947 */ /* 0x000fea0003800000 */
.L_x_57:
[----:B------:R-:W-:Y:S05]  /*03f0*/  BSYNC.RELIABLE B1 ;  /* 0x0000000000017941 */ /* 0x000fea0003800100 */
.L_x_56:
[----:B------:R-:W0:Y:S01]  /*0400*/  LDC.64 R4, c[0x0][0x380] ;  /* 0x0000e000ff047b82 */ /* 0x000e220000000a00 */
[----:B------:R-:W-:Y:S01]  /*0410*/  MOV R7, 0xffffffff ;  /* 0xffffffff00077802 */ /* 0x000fe20000000f00 */
[----:B0-----:R-:W-:-:S05]  /*0420*/  IMAD.WIDE R2, R2, 0x4, R4 ;  /* 0x0000000402027825 */ /* 0x001fca00078e0204 */
[----:B------:R0:W-:Y:S02]  /*0430*/  STG.E desc[UR4][R2.64], R7 ;  /* 0x0000000702007986 */ /* 0x0001e4000c101904 */
.L_x_58:
[----:B------:R-:W-:Y:S05]  /*0440*/  BSYNC.RECONVERGENT B0 ;  /* 0x0000000000007941 */ /* 0x000fea0003800200 */
.L_x_55:
[----:B------:R-:W-:Y:S05]  /*0450*/  WARPSYNC.ALL ;  /* 0x0000000000007948 */ /* 0x000fea0003800000 */
[----:B0-----:R-:W0:Y:S01]  /*0460*/  LDC.64 R2, c[0x0][0x380] ;  /* 0x0000e000ff027b82 */ /* 0x001e220000000a00 */
[----:B------:R-:W-:Y:S02]  /*0470*/  IMAD.MOV.U32 R5, RZ, RZ, -0x1 ;  /* 0xffffffffff057424 */ /* 0x000fe400078e00ff */
[----:B0-----:R-:W-:-:S05]  /*0480*/  IMAD.WIDE R2, R0, 0x4, R2 ;  /* 0x0000000400027825 */ /* 0x001fca00078e0202 */
[----:B------:R-:W-:Y:S01]  /*0490*/  STG.E desc[UR4][R2.64], R5 ;  /* 0x0000000502007986 */ /* 0x000fe2000c101904 */
[----:B------:R-:W-:Y:S05]  /*04a0*/  EXIT ;  /* 0x000000000000794d */ /* 0x000fea0003800000 */
.L_x_59:
        /* <DEDUP_REMOVED lines=13> */
.L_x_67:


//--------------------- .nv.global.init           --------------------------
	.section	.nv.global.init,"aw",@progbits
	.align	4
.nv.global.init:
	.type		mrg32k3aM1SubSeq,@object
	.size		mrg32k3aM1SubSeq,(mrg32k3aM2SubSeq - mrg32k3aM1SubSeq)
mrg32k3aM1SubSeq:
        /*0000*/ 	.byte	0x0b, 0xcc, 0xee, 0x04, 0x73, 0x29, 0x8b, 0x6f, 0xf6, 0x53, 0x03, 0xf6, 0x23, 0xf6, 0xea, 0xda
        /* <DEDUP_REMOVED lines=125> */
	.type		mrg32k3aM2SubSeq,@object
	.size		mrg32k3aM2SubSeq,(mrg32k3aM1 - mrg32k3aM2SubSeq)
mrg32k3aM2SubSeq:
        /* <DEDUP_REMOVED lines=126> */
	.type		mrg32k3aM1,@object
	.size		mrg32k3aM1,(mrg32k3aM1Seq - mrg32k3aM1)
mrg32k3aM1:
        /* <DEDUP_REMOVED lines=144> */
	.type		mrg32k3aM1Seq,@object
	.size		mrg32k3aM1Seq,(mrg32k3aM2 - mrg32k3aM1Seq)
mrg32k3aM1Seq:
        /* <DEDUP_REMOVED lines=144> */
	.type		mrg32k3aM2,@object
	.size		mrg32k3aM2,(mrg32k3aM2Seq - mrg32k3aM2)
mrg32k3aM2:
        /* <DEDUP_REMOVED lines=144> */
	.type		mrg32k3aM2Seq,@object
	.size		mrg32k3aM2Seq,(precalc_xorwow_matrix - mrg32k3aM2Seq)
mrg32k3aM2Seq:
        /* <DEDUP_REMOVED lines=144> */
	.type		precalc_xorwow_matrix,@object
	.size		precalc_xorwow_matrix,(precalc_xorwow_offset_matrix - precalc_xorwow_matrix)
precalc_xorwow_matrix:
        /* <DEDUP_REMOVED lines=6400> */
	.type		precalc_xorwow_offset_matrix,@object
	.size		precalc_xorwow_offset_matrix,(.L_1 - precalc_xorwow_offset_matrix)
precalc_xorwow_offset_matrix:
        /* <DEDUP_REMOVED lines=6400> */
.L_1:


//--------------------- .nv.shared.reserved.0     --------------------------
	.section	.nv.shared.reserved.0,"aw",@nobits
	.weak		__nv_reservedSMEM_offset_0_alias
	.size		__nv_reservedSMEM_offset_0_alias, 0, 64
	.other		__nv_reservedSMEM_offset_0_alias,@"STO_CUDA_RESERVED_SHARED STV_DEFAULT"
__nv_reservedSMEM_offset_0_alias:
	.zero		0
	.zero		64


//--------------------- .nv.constant0._Z30kernelEncontrarRompecabezasTNTPiiiiS_ii --------------------------
	.section	.nv.constant0._Z30kernelEncontrarRompecabezasTNTPiiiiS_ii,"a",@progbits
	.sectionflags	@""
	.align	4
.nv.constant0._Z30kernelEncontrarRompecabezasTNTPiiiiS_ii:
	.zero		936


//--------------------- .nv.constant0._Z20kernelEncontrarBombaPiiiiS_S_ --------------------------
	.section	.nv.constant0._Z20kernelEncontrarBombaPiiiiS_S_,"a",@progbits
	.sectionflags	@""
	.align	4
.nv.constant0._Z20kernelEncontrarBombaPiiiiS_S_:
	.zero		936


//--------------------- .nv.constant0._Z22kernelEncontrarCaminosPiiiS_iPbi --------------------------
	.section	.nv.constant0._Z22kernelEncontrarCaminosPiiiS_iPbi,"a",@progbits
	.sectionflags	@""
	.align	4
.nv.constant0._Z22kernelEncontrarCaminosPiiiS_iPbi:
	.zero		940


//--------------------- .nv.constant0._Z26kernelReemplazarPosicionesPiiiiiS_ --------------------------
	.section	.nv.constant0._Z26kernelReemplazarPosicionesPiiiiiS_,"a",@progbits
	.sectionflags	@""
	.align	4
.nv.constant0._Z26kernelReemplazarPosicionesPiiiiiS_:
	.zero		928


//--------------------- .nv.constant0._Z20kernelGenerarTableroPiii --------------------------
	.section	.nv.constant0._Z20kernelGenerarTableroPiii,"a",@progbits
	.sectionflags	@""
	.align	4
.nv.constant0._Z20kernelGenerarTableroPiii:
	.zero		912


//--------------------- .nv.constant0._Z18kernelRompeCabezasPiiiii --------------------------
	.section	.nv.constant0._Z18kernelRompeCabezasPiiiii,"a",@progbits
	.sectionflags	@""
	.align	4
.nv.constant0._Z18kernelRompeCabezasPiiiii:
	.zero		920


//--------------------- .nv.constant0._Z9kernelTNTPiiii --------------------------
	.section	.nv.constant0._Z9kernelTNTPiiii,"a",@progbits
	.sectionflags	@""
	.align	4
.nv.constant0._Z9kernelTNTPiiii:
	.zero		916


//--------------------- .nv.constant0._Z11kernelBombaPiiii --------------------------
	.section	.nv.constant0._Z11kernelBombaPiiii,"a",@progbits
	.sectionflags	@""
	.align	4
.nv.constant0._Z11kernelBombaPiiii:
	.zero		916


//--------------------- SYMBOLS --------------------------

	.type		.nv.reservedSmem.offset0,@object
	.size		.nv.reservedSmem.offset0,0x4
